	.target	sm_90a

	.elftype	@"ET_EXEC"


//--------------------- .note.nv.tkinfo           --------------------------
	.section	.note.nv.tkinfo,"",@"SHT_NOTE"
	.sectionflags	@"SHF_NOTE_NV_TKINFO"
	.tkinfo
        /*0018*/ 	.word	0x00000002
        /*0030*/ 	.string	""
        /*0030*/ 	.string	"ptxas"
        /*0030*/ 	.string	"Cuda compilation tools, release 13.0, V13.0.88"
        /*0030*/ 	.string	"Build cuda_13.0.r13.0/compiler.36424714_0"
        /*0030*/ 	.string	"-arch sm_90a -m 64 "



//--------------------- .note.nv.cuinfo           --------------------------
	.section	.note.nv.cuinfo,"",@"SHT_NOTE"
	.sectionflags	@"SHF_NOTE_NV_CUINFO"
        /*0018*/ 	.short	0x0002
        /*001a*/ 	.short	0x005a
        /*001c*/ 	.short	0x0082
	.zero		2


//--------------------- .nv.info                  --------------------------
	.section	.nv.info,"",@"SHT_CUDA_INFO"
	.align	4


	//----- nvinfo : EIATTR_REGCOUNT
	.align		4
        /*0000*/ 	.byte	0x04, 0x2f
        /*0002*/ 	.short	(.L_15 - .L_14)
	.align		4
.L_14:
        /*0004*/ 	.word	index@(_ZN7cutlass13device_kernelINS_4gemm6kernel13GemmUniversalIN4cute5tupleIJiiiiEEENS1_10collective13CollectiveMmaINS1_34MainloopSm90TmaGmmaWarpSpecializedILi9ENS5_IJNS4_1CILi4EEENSA_ILi2EEENSA_ILi1EEEEEENS1_35KernelTmaWarpSpecializedCooperativeEEENS5_IJNSA_ILi128EEENSA_ILi64EEESH_EEEaNS5_IJlSD_lEEEaSK_NS4_8TiledMMAINS4_8MMA_AtomIJNS4_4SM904GMMA26MMA_64x64x32_S32S8S8_SS_TNEEEENS4_6LayoutINS5_IJSC_SD_SD_EEENS5_IJSD_NSA_ILi0EEEST_EEEEENS5_IJNS4_10UnderscoreESW_SW_EEEEENS4_23SM90_TMA_LOAD_MULTICASTENS4_14ComposedLayoutINS4_7SwizzleILi3ELi4ELi3EEENS4_18smem_ptr_flag_bitsILi8EEENSR_INS5_IJNSA_ILi8EEESH_EEENS5_IJSH_SD_EEEEEEEvNS4_8identityESZ_S19_vS1A_EENS_8epilogue10collective6detail29Sm90TmaWarpSpecializedAdapterINS1D_15DefaultEpilogueIaSK_SK_NS1C_6thread17LinearCombinationIaLi1EiiLNS1H_9ScaleType4KindE0ELNS_15FloatRoundStyleE2EaEENS1_15EpilogueDefaultEEEEEvvEEEEvNT_6ParamsE)
        /*0008*/ 	.word	0x000000a8


	//----- nvinfo : EIATTR_FRAME_SIZE
	.align		4
.L_15:
        /*000c*/ 	.byte	0x04, 0x11
        /*000e*/ 	.short	(.L_17 - .L_16)
	.align		4
.L_16:
        /*0010*/ 	.word	index@(_ZN7cutlass13device_kernelINS_4gemm6kernel13GemmUniversalIN4cute5tupleIJiiiiEEENS1_10collective13CollectiveMmaINS1_34MainloopSm90TmaGmmaWarpSpecializedILi9ENS5_IJNS4_1CILi4EEENSA_ILi2EEENSA_ILi1EEEEEENS1_35KernelTmaWarpSpecializedCooperativeEEENS5_IJNSA_ILi128EEENSA_ILi64EEESH_EEEaNS5_IJlSD_lEEEaSK_NS4_8TiledMMAINS4_8MMA_AtomIJNS4_4SM904GMMA26MMA_64x64x32_S32S8S8_SS_TNEEEENS4_6LayoutINS5_IJSC_SD_SD_EEENS5_IJSD_NSA_ILi0EEEST_EEEEENS5_IJNS4_10UnderscoreESW_SW_EEEEENS4_23SM90_TMA_LOAD_MULTICASTENS4_14ComposedLayoutINS4_7SwizzleILi3ELi4ELi3EEENS4_18smem_ptr_flag_bitsILi8EEENSR_INS5_IJNSA_ILi8EEESH_EEENS5_IJSH_SD_EEEEEEEvNS4_8identityESZ_S19_vS1A_EENS_8epilogue10collective6detail29Sm90TmaWarpSpecializedAdapterINS1D_15DefaultEpilogueIaSK_SK_NS1C_6thread17LinearCombinationIaLi1EiiLNS1H_9ScaleType4KindE0ELNS_15FloatRoundStyleE2EaEENS1_15EpilogueDefaultEEEEEvvEEEEvNT_6ParamsE)
        /*0014*/ 	.word	0x00000000


	//----- nvinfo : EIATTR_MIN_STACK_SIZE
	.align		4
.L_17:
        /*0018*/ 	.byte	0x04, 0x12
        /*001a*/ 	.short	(.L_19 - .L_18)
	.align		4
.L_18:
        /*001c*/ 	.word	index@(_ZN7cutlass13device_kernelINS_4gemm6kernel13GemmUniversalIN4cute5tupleIJiiiiEEENS1_10collective13CollectiveMmaINS1_34MainloopSm90TmaGmmaWarpSpecializedILi9ENS5_IJNS4_1CILi4EEENSA_ILi2EEENSA_ILi1EEEEEENS1_35KernelTmaWarpSpecializedCooperativeEEENS5_IJNSA_ILi128EEENSA_ILi64EEESH_EEEaNS5_IJlSD_lEEEaSK_NS4_8TiledMMAINS4_8MMA_AtomIJNS4_4SM904GMMA26MMA_64x64x32_S32S8S8_SS_TNEEEENS4_6LayoutINS5_IJSC_SD_SD_EEENS5_IJSD_NSA_ILi0EEEST_EEEEENS5_IJNS4_10UnderscoreESW_SW_EEEEENS4_23SM90_TMA_LOAD_MULTICASTENS4_14ComposedLayoutINS4_7SwizzleILi3ELi4ELi3EEENS4_18smem_ptr_flag_bitsILi8EEENSR_INS5_IJNSA_ILi8EEESH_EEENS5_IJSH_SD_EEEEEEEvNS4_8identityESZ_S19_vS1A_EENS_8epilogue10collective6detail29Sm90TmaWarpSpecializedAdapterINS1D_15DefaultEpilogueIaSK_SK_NS1C_6thread17LinearCombinationIaLi1EiiLNS1H_9ScaleType4KindE0ELNS_15FloatRoundStyleE2EaEENS1_15EpilogueDefaultEEEEEvvEEEEvNT_6ParamsE)
        /*0020*/ 	.word	0x00000000
.L_19:


//--------------------- .nv.compat                --------------------------
	.section	.nv.compat,"",@"SHT_CUDA_COMPAT_INFO"
	.align	4
        /*0000*/ 	.byte	0x02, 0x09, 0x01, 0x00, 0x02, 0x02, 0x04, 0x00, 0x02, 0x05, 0x05, 0x00, 0x03, 0x07, 0x01, 0x01
        /*0010*/ 	.byte	0x02, 0x03, 0x01, 0x00, 0x02, 0x06, 0x01, 0x00, 0x04, 0x0b, 0x08, 0x00, 0x00, 0x00, 0x00, 0x00
        /*0020*/ 	.byte	0x00, 0x00, 0x00, 0x00


//--------------------- .nv.info._ZN7cutlass13device_kernelINS_4gemm6kernel13GemmUniversalIN4cute5tupleIJiiiiEEENS1_10collective13CollectiveMmaINS1_34MainloopSm90TmaGmmaWarpSpecializedILi9ENS5_IJNS4_1CILi4EEENSA_ILi2EEENSA_ILi1EEEEEENS1_35KernelTmaWarpSpecializedCooperativeEEENS5_IJNSA_ILi128EEENSA_ILi64EEESH_EEEaNS5_IJlSD_lEEEaSK_NS4_8TiledMMAINS4_8MMA_AtomIJNS4_4SM904GMMA26MMA_64x64x32_S32S8S8_SS_TNEEEENS4_6LayoutINS5_IJSC_SD_SD_EEENS5_IJSD_NSA_ILi0EEEST_EEEEENS5_IJNS4_10UnderscoreESW_SW_EEEEENS4_23SM90_TMA_LOAD_MULTICASTENS4_14ComposedLayoutINS4_7SwizzleILi3ELi4ELi3EEENS4_18smem_ptr_flag_bitsILi8EEENSR_INS5_IJNSA_ILi8EEESH_EEENS5_IJSH_SD_EEEEEEEvNS4_8identityESZ_S19_vS1A_EENS_8epilogue10collective6detail29Sm90TmaWarpSpecializedAdapterINS1D_15DefaultEpilogueIaSK_SK_NS1C_6thread17LinearCombinationIaLi1EiiLNS1H_9ScaleType4KindE0ELNS_15FloatRoundStyleE2EaEENS1_15EpilogueDefaultEEEEEvvEEEEvNT_6ParamsE --------------------------
	.section	.nv.info._ZN7cutlass13device_kernelINS_4gemm6kernel13GemmUniversalIN4cute5tupleIJiiiiEEENS1_10collective13CollectiveMmaINS1_34MainloopSm90TmaGmmaWarpSpecializedILi9ENS5_IJNS4_1CILi4EEENSA_ILi2EEENSA_ILi1EEEEEENS1_35KernelTmaWarpSpecializedCooperativeEEENS5_IJNSA_ILi128EEENSA_ILi64EEESH_EEEaNS5_IJlSD_lEEEaSK_NS4_8TiledMMAINS4_8MMA_AtomIJNS4_4SM904GMMA26MMA_64x64x32_S32S8S8_SS_TNEEEENS4_6LayoutINS5_IJSC_SD_SD_EEENS5_IJSD_NSA_ILi0EEEST_EEEEENS5_IJNS4_10UnderscoreESW_SW_EEEEENS4_23SM90_TMA_LOAD_MULTICASTENS4_14ComposedLayoutINS4_7SwizzleILi3ELi4ELi3EEENS4_18smem_ptr_flag_bitsILi8EEENSR_INS5_IJNSA_ILi8EEESH_EEENS5_IJSH_SD_EEEEEEEvNS4_8identityESZ_S19_vS1A_EENS_8epilogue10collective6detail29Sm90TmaWarpSpecializedAdapterINS1D_15DefaultEpilogueIaSK_SK_NS1C_6thread17LinearCombinationIaLi1EiiLNS1H_9ScaleType4KindE0ELNS_15FloatRoundStyleE2EaEENS1_15EpilogueDefaultEEEEEvvEEEEvNT_6ParamsE,"",@"SHT_CUDA_INFO"
	.sectionflags	@""
	.align	4


	//----- nvinfo : EIATTR_CUDA_API_VERSION
	.align		4
        /*0000*/ 	.byte	0x04, 0x37
        /*0002*/ 	.short	(.L_21 - .L_20)
.L_20:
        /*0004*/ 	.word	0x00000082


	//----- nvinfo : EIATTR_KPARAM_INFO
	.align		4
.L_21:
        /*0008*/ 	.byte	0x04, 0x17
        /*000a*/ 	.short	(.L_23 - .L_22)
.L_22:
        /*000c*/ 	.word	0x00000000
        /*0010*/ 	.short	0x0000
        /*0012*/ 	.short	0x0070
        /*0014*/ 	.byte	0x00, 0xf0, 0x01, 0x10


	//----- nvinfo : EIATTR_SPARSE_MMA_MASK
	.align		4
.L_23:
        /*0018*/ 	.byte	0x03, 0x50
        /*001a*/ 	.short	0x0000


	//----- nvinfo : EIATTR_MAXREG_COUNT
	.align		4
        /*001c*/ 	.byte	0x03, 0x1b
        /*001e*/ 	.short	0x00a8


	//----- nvinfo : EIATTR_NUM_BARRIERS
	.align		4
        /*0020*/ 	.byte	0x02, 0x4c
        /*0022*/ 	.byte	0x01
	.zero		1


	//----- nvinfo : EIATTR_EXTERNS
	.align		4
        /*0024*/ 	.byte	0x04, 0x0f
        /*0026*/ 	.short	(.L_25 - .L_24)


	//   ....[0]....
	.align		4
.L_24:
        /*0028*/ 	.word	index@(__assertfail)


	//----- nvinfo : EIATTR_MERCURY_ISA_VERSION
	.align		4
.L_25:
        /*002c*/ 	.byte	0x03, 0x5f
        /*002e*/ 	.short	0x0101


	//----- nvinfo : EIATTR_INT_WARP_WIDE_INSTR_OFFSETS
	.align		4
        /*0030*/ 	.byte	0x04, 0x31
        /*0032*/ 	.short	(.L_27 - .L_26)


	//   ....[0]....
.L_26:
        /*0034*/ 	.word	0x00000550


	//   ....[1]....
        /*0038*/ 	.word	0x00000580


	//   ....[2]....
        /*003c*/ 	.word	0x00000730


	//----- nvinfo : EIATTR_COOP_GROUP_MASK_REGIDS
	.align		4
.L_27:
        /*0040*/ 	.byte	0x04, 0x29
        /*0042*/ 	.short	(.L_29 - .L_28)


	//   ....[0]....
.L_28:
        /*0044*/ 	.word	0xffffffff


	//   ....[1]....
        /*0048*/ 	.word	0xffffffff


	//   ....[2]....
        /*004c*/ 	.word	0xffffffff


	//   ....[3]....
        /*0050*/ 	.word	0xffffffff


	//   ....[4]....
        /*0054*/ 	.word	0xffffffff


	//   ....[5]....
        /*0058*/ 	.word	0xffffffff


	//----- nvinfo : EIATTR_COOP_GROUP_INSTR_OFFSETS
	.align		4
.L_29:
        /*005c*/ 	.byte	0x04, 0x28
        /*005e*/ 	.short	(.L_31 - .L_30)


	//   ....[0]....
.L_30:
        /*0060*/ 	.word	0x00000060


	//   ....[1]....
        /*0064*/ 	.word	0x00000070


	//   ....[2]....
        /*0068*/ 	.word	0x00000130


	//   ....[3]....
        /*006c*/ 	.word	0x000003a0


	//   ....[4]....
        /*0070*/ 	.word	0x000008e0


	//   ....[5]....
        /*0074*/ 	.word	0x00001310


	//----- nvinfo : EIATTR_REG_RECONFIG
	.align		4
.L_31:
        /*0078*/ 	.byte	0x01, 0x54
	.zero		2


	//----- nvinfo : EIATTR_SYSCALL_OFFSETS
	.align		4
        /*007c*/ 	.byte	0x04, 0x46
        /*007e*/ 	.short	(.L_33 - .L_32)


	//   ....[0]....
.L_32:
        /*0080*/ 	.word	0x000014d0


	//----- nvinfo : EIATTR_MBARRIER_INSTR_OFFSETS
	.align		4
.L_33:
        /*0084*/ 	.byte	0x04, 0x39
        /*0086*/ 	.short	(.L_35 - .L_34)


	//   ....[0]....
.L_34:
        /*0088*/ 	.word	0x00000250
        /*008c*/ 	.word	0x000000ff
        /*0090*/ 	.word	0x00000000
        /*0094*/ 	.short	0x0100
        /*0096*/ 	.byte	0x08
	.zero		1


	//   ....[1]....
        /*0098*/ 	.word	0x00000260
        /*009c*/ 	.word	0x000000ff
        /*00a0*/ 	.word	0x00000048
        /*00a4*/ 	.short	0x0100
        /*00a6*/ 	.byte	0x08
	.zero		1


	//   ....[2]....
        /*00a8*/ 	.word	0x00000270
        /*00ac*/ 	.word	0x000000ff
        /*00b0*/ 	.word	0x00000008
        /*00b4*/ 	.short	0x0100
        /*00b6*/ 	.byte	0x08
	.zero		1


	//   ....[3]....
        /*00b8*/ 	.word	0x00000280
        /*00bc*/ 	.word	0x000000ff
        /*00c0*/ 	.word	0x00000050
        /*00c4*/ 	.short	0x0100
        /*00c6*/ 	.byte	0x08
	.zero		1


	//   ....[4]....
        /*00c8*/ 	.word	0x00000290
        /*00cc*/ 	.word	0x000000ff
        /*00d0*/ 	.word	0x00000010
        /*00d4*/ 	.short	0x0100
        /*00d6*/ 	.byte	0x08
	.zero		1


	//   ....[5]....
        /*00d8*/ 	.word	0x000002a0
        /*00dc*/ 	.word	0x000000ff
        /*00e0*/ 	.word	0x00000058
        /*00e4*/ 	.short	0x0100
        /*00e6*/ 	.byte	0x08
	.zero		1


	//   ....[6]....
        /*00e8*/ 	.word	0x000002b0
        /*00ec*/ 	.word	0x000000ff
        /*00f0*/ 	.word	0x00000018
        /*00f4*/ 	.short	0x0100
        /*00f6*/ 	.byte	0x08
	.zero		1


	//   ....[7]....
        /*00f8*/ 	.word	0x000002c0
        /*00fc*/ 	.word	0x000000ff
        /*0100*/ 	.word	0x00000060
        /*0104*/ 	.short	0x0100
        /*0106*/ 	.byte	0x08
	.zero		1


	//   ....[8]....
        /*0108*/ 	.word	0x000002d0
        /*010c*/ 	.word	0x000000ff
        /*0110*/ 	.word	0x00000020
        /*0114*/ 	.short	0x0100
        /*0116*/ 	.byte	0x08
	.zero		1


	//   ....[9]....
        /*0118*/ 	.word	0x000002e0
        /*011c*/ 	.word	0x000000ff
        /*0120*/ 	.word	0x00000068
        /*0124*/ 	.short	0x0100
        /*0126*/ 	.byte	0x08
	.zero		1


	//   ....[10]....
        /*0128*/ 	.word	0x000002f0
        /*012c*/ 	.word	0x000000ff
        /*0130*/ 	.word	0x00000028
        /*0134*/ 	.short	0x0100
        /*0136*/ 	.byte	0x08
	.zero		1


	//   ....[11]....
        /*0138*/ 	.word	0x00000300
        /*013c*/ 	.word	0x000000ff
        /*0140*/ 	.word	0x00000070
        /*0144*/ 	.short	0x0100
        /*0146*/ 	.byte	0x08
	.zero		1


	//   ....[12]....
        /*0148*/ 	.word	0x00000310
        /*014c*/ 	.word	0x000000ff
        /*0150*/ 	.word	0x00000030
        /*0154*/ 	.short	0x0100
        /*0156*/ 	.byte	0x08
	.zero		1


	//   ....[13]....
        /*0158*/ 	.word	0x00000320
        /*015c*/ 	.word	0x000000ff
        /*0160*/ 	.word	0x00000078
        /*0164*/ 	.short	0x0100
        /*0166*/ 	.byte	0x08
	.zero		1


	//   ....[14]....
        /*0168*/ 	.word	0x00000330
        /*016c*/ 	.word	0x000000ff
        /*0170*/ 	.word	0x00000038
        /*0174*/ 	.short	0x0100
        /*0176*/ 	.byte	0x08
	.zero		1


	//   ....[15]....
        /*0178*/ 	.word	0x00000340
        /*017c*/ 	.word	0x000000ff
        /*0180*/ 	.word	0x00000080
        /*0184*/ 	.short	0x0100
        /*0186*/ 	.byte	0x08
	.zero		1


	//   ....[16]....
        /*0188*/ 	.word	0x00000350
        /*018c*/ 	.word	0x000000ff
        /*0190*/ 	.word	0x00000040
        /*0194*/ 	.short	0x0100
        /*0196*/ 	.byte	0x08
	.zero		1


	//   ....[17]....
        /*0198*/ 	.word	0x00000360
        /*019c*/ 	.word	0x000000ff
        /*01a0*/ 	.word	0x00000088
        /*01a4*/ 	.short	0x0100
        /*01a6*/ 	.byte	0x08
	.zero		1


	//   ....[18]....
        /*01a8*/ 	.word	0x000007c0
        /*01ac*/ 	.word	0x000000ff
        /*01b0*/ 	.word	0x000000a0
        /*01b4*/ 	.short	0x0100
        /*01b6*/ 	.byte	0x06
	.zero		1


	//   ....[19]....
        /*01b8*/ 	.word	0x00000860
        /*01bc*/ 	.word	0x000000ff
        /*01c0*/ 	.word	0x000000a8
        /*01c4*/ 	.short	0x0100
        /*01c6*/ 	.byte	0x06
	.zero		1


	//   ....[20]....
        /*01c8*/ 	.word	0x000015a0
        /*01cc*/ 	.word	0x00000003
        /*01d0*/ 	.word	0x00000000
        /*01d4*/ 	.short	0x010a
        /*01d6*/ 	.byte	0x3f
	.zero		1


	//   ....[21]....
        /*01d8*/ 	.word	0x000015e0
        /*01dc*/ 	.word	0x00000003
        /*01e0*/ 	.word	0x00000000
        /*01e4*/ 	.short	0x010a
        /*01e6*/ 	.byte	0x3f
	.zero		1


	//   ....[22]....
        /*01e8*/ 	.word	0x000019b0
        /*01ec*/ 	.word	0x00000005
        /*01f0*/ 	.word	0x00000000
        /*01f4*/ 	.short	0x010a
        /*01f6*/ 	.byte	0x3f
	.zero		1


	//   ....[23]....
        /*01f8*/ 	.word	0x000019f0
        /*01fc*/ 	.word	0x00000005
        /*0200*/ 	.word	0x00000000
        /*0204*/ 	.short	0x010a
        /*0206*/ 	.byte	0x3f
	.zero		1


	//   ....[24]....
        /*0208*/ 	.word	0x00001c50
        /*020c*/ 	.word	0x00000005
        /*0210*/ 	.word	0x00000000
        /*0214*/ 	.short	0x0101
        /*0216*/ 	.byte	0x3f
	.zero		1


	//   ....[25]....
        /*0218*/ 	.word	0x00001e70
        /*021c*/ 	.word	0x00000003
        /*0220*/ 	.word	0x00000000
        /*0224*/ 	.short	0x0101
        /*0226*/ 	.byte	0x3f
	.zero		1


	//   ....[26]....
        /*0228*/ 	.word	0x00004e60
        /*022c*/ 	.word	0x0000000e
        /*0230*/ 	.word	0x00000048
        /*0234*/ 	.short	0x010a
        /*0236*/ 	.byte	0x3f
	.zero		1


	//   ....[27]....
        /*0238*/ 	.word	0x000051e0
        /*023c*/ 	.word	0x00000006
        /*0240*/ 	.word	0x000000a8
        /*0244*/ 	.short	0x0101
        /*0246*/ 	.byte	0x3f
	.zero		1


	//   ....[28]....
        /*0248*/ 	.word	0x00005910
        /*024c*/ 	.word	0x00000007
        /*0250*/ 	.word	0x00000000
        /*0254*/ 	.short	0x010a
        /*0256*/ 	.byte	0x3f
	.zero		1


	//   ....[29]....
        /*0258*/ 	.word	0x00005990
        /*025c*/ 	.word	0x00000009
        /*0260*/ 	.word	0x00000000
        /*0264*/ 	.short	0x010a
        /*0266*/ 	.byte	0x3f
	.zero		1


	//   ....[30]....
        /*0268*/ 	.word	0x00005a20
        /*026c*/ 	.word	0x00000006
        /*0270*/ 	.word	0x00000000
        /*0274*/ 	.short	0x010a
        /*0276*/ 	.byte	0x3f
	.zero		1


	//   ....[31]....
        /*0278*/ 	.word	0x00005ab0
        /*027c*/ 	.word	0x00000009
        /*0280*/ 	.word	0x00000000
        /*0284*/ 	.short	0x010a
        /*0286*/ 	.byte	0x3f
	.zero		1


	//   ....[32]....
        /*0288*/ 	.word	0x00005b40
        /*028c*/ 	.word	0x00000006
        /*0290*/ 	.word	0x00000000
        /*0294*/ 	.short	0x010a
        /*0296*/ 	.byte	0x3f
	.zero		1


	//   ....[33]....
        /*0298*/ 	.word	0x00005bd0
        /*029c*/ 	.word	0x00000009
        /*02a0*/ 	.word	0x00000000
        /*02a4*/ 	.short	0x010a
        /*02a6*/ 	.byte	0x3f
	.zero		1


	//   ....[34]....
        /*02a8*/ 	.word	0x00005c60
        /*02ac*/ 	.word	0x00000006
        /*02b0*/ 	.word	0x00000000
        /*02b4*/ 	.short	0x010a
        /*02b6*/ 	.byte	0x3f
	.zero		1


	//   ....[35]....
        /*02b8*/ 	.word	0x00005cf0
        /*02bc*/ 	.word	0x00000009
        /*02c0*/ 	.word	0x00000000
        /*02c4*/ 	.short	0x010a
        /*02c6*/ 	.byte	0x3f
	.zero		1


	//   ....[36]....
        /*02c8*/ 	.word	0x00005d80
        /*02cc*/ 	.word	0x00000003
        /*02d0*/ 	.word	0x00000000
        /*02d4*/ 	.short	0x010a
        /*02d6*/ 	.byte	0x3f
	.zero		1


	//   ....[37]....
        /*02d8*/ 	.word	0x00005de0
        /*02dc*/ 	.word	0x00000003
        /*02e0*/ 	.word	0x00000000
        /*02e4*/ 	.short	0x010a
        /*02e6*/ 	.byte	0x3f
	.zero		1


	//   ....[38]....
        /*02e8*/ 	.word	0x00005e30
        /*02ec*/ 	.word	0x00000005
        /*02f0*/ 	.word	0x00000000
        /*02f4*/ 	.short	0x010a
        /*02f6*/ 	.byte	0x3f
	.zero		1


	//   ....[39]....
        /*02f8*/ 	.word	0x00005f00
        /*02fc*/ 	.word	0x0000000e
        /*0300*/ 	.word	0x00000048
        /*0304*/ 	.short	0x010a
        /*0306*/ 	.byte	0x3f
	.zero		1


	//   ....[40]....
        /*0308*/ 	.word	0x00005fd0
        /*030c*/ 	.word	0x00000007
        /*0310*/ 	.word	0x00000000
        /*0314*/ 	.short	0x010a
        /*0316*/ 	.byte	0x3f
	.zero		1


	//   ....[41]....
        /*0318*/ 	.word	0x00006020
        /*031c*/ 	.word	0x00000009
        /*0320*/ 	.word	0x00000000
        /*0324*/ 	.short	0x010a
        /*0326*/ 	.byte	0x3f
	.zero		1


	//   ....[42]....
        /*0328*/ 	.word	0x00006070
        /*032c*/ 	.word	0x00000006
        /*0330*/ 	.word	0x00000000
        /*0334*/ 	.short	0x010a
        /*0336*/ 	.byte	0x3f
	.zero		1


	//   ....[43]....
        /*0338*/ 	.word	0x000060c0
        /*033c*/ 	.word	0x00000009
        /*0340*/ 	.word	0x00000000
        /*0344*/ 	.short	0x010a
        /*0346*/ 	.byte	0x3f
	.zero		1


	//   ....[44]....
        /*0348*/ 	.word	0x00006110
        /*034c*/ 	.word	0x00000006
        /*0350*/ 	.word	0x00000000
        /*0354*/ 	.short	0x010a
        /*0356*/ 	.byte	0x3f
	.zero		1


	//   ....[45]....
        /*0358*/ 	.word	0x00006160
        /*035c*/ 	.word	0x00000009
        /*0360*/ 	.word	0x00000000
        /*0364*/ 	.short	0x010a
        /*0366*/ 	.byte	0x3f
	.zero		1


	//   ....[46]....
        /*0368*/ 	.word	0x000061b0
        /*036c*/ 	.word	0x00000006
        /*0370*/ 	.word	0x00000000
        /*0374*/ 	.short	0x010a
        /*0376*/ 	.byte	0x3f
	.zero		1


	//   ....[47]....
        /*0378*/ 	.word	0x00006200
        /*037c*/ 	.word	0x00000009
        /*0380*/ 	.word	0x00000000
        /*0384*/ 	.short	0x010a
        /*0386*/ 	.byte	0x3f
	.zero		1


	//----- nvinfo : EIATTR_NUM_MBARRIERS
	.align		4
.L_35:
        /*0388*/ 	.byte	0x03, 0x38
        /*038a*/ 	.short	0x0014


	//----- nvinfo : EIATTR_EXIT_INSTR_OFFSETS
	.align		4
        /*038c*/ 	.byte	0x04, 0x1c
        /*038e*/ 	.short	(.L_37 - .L_36)


	//   ....[0]....
.L_36:
        /*0390*/ 	.word	0x00000a40


	//   ....[1]....
        /*0394*/ 	.word	0x00001250


	//   ....[2]....
        /*0398*/ 	.word	0x00004430


	//   ....[3]....
        /*039c*/ 	.word	0x00004990


	//   ....[4]....
        /*03a0*/ 	.word	0x00005dd0


	//----- nvinfo : EIATTR_MAX_THREADS
	.align		4
.L_37:
        /*03a4*/ 	.byte	0x04, 0x05
        /*03a6*/ 	.short	(.L_39 - .L_38)
.L_38:
        /*03a8*/ 	.word	0x00000180
        /*03ac*/ 	.word	0x00000001
        /*03b0*/ 	.word	0x00000001


	//----- nvinfo : EIATTR_CRS_STACK_SIZE
	.align		4
.L_39:
        /*03b4*/ 	.byte	0x04, 0x1e
        /*03b6*/ 	.short	(.L_41 - .L_40)
.L_40:
        /*03b8*/ 	.word	0x00000000


	//----- nvinfo : EIATTR_CBANK_PARAM_SIZE
	.align		4
.L_41:
        /*03bc*/ 	.byte	0x03, 0x19
        /*03be*/ 	.short	0x0470


	//----- nvinfo : EIATTR_PARAM_CBANK
	.align		4
        /*03c0*/ 	.byte	0x04, 0x0a
        /*03c2*/ 	.short	(.L_43 - .L_42)
	.align		4
.L_42:
        /*03c4*/ 	.word	index@(.nv.constant0._ZN7cutlass13device_kernelINS_4gemm6kernel13GemmUniversalIN4cute5tupleIJiiiiEEENS1_10collective13CollectiveMmaINS1_34MainloopSm90TmaGmmaWarpSpecializedILi9ENS5_IJNS4_1CILi4EEENSA_ILi2EEENSA_ILi1EEEEEENS1_35KernelTmaWarpSpecializedCooperativeEEENS5_IJNSA_ILi128EEENSA_ILi64EEESH_EEEaNS5_IJlSD_lEEEaSK_NS4_8TiledMMAINS4_8MMA_AtomIJNS4_4SM904GMMA26MMA_64x64x32_S32S8S8_SS_TNEEEENS4_6LayoutINS5_IJSC_SD_SD_EEENS5_IJSD_NSA_ILi0EEEST_EEEEENS5_IJNS4_10UnderscoreESW_SW_EEEEENS4_23SM90_TMA_LOAD_MULTICASTENS4_14ComposedLayoutINS4_7SwizzleILi3ELi4ELi3EEENS4_18smem_ptr_flag_bitsILi8EEENSR_INS5_IJNSA_ILi8EEESH_EEENS5_IJSH_SD_EEEEEEEvNS4_8identityESZ_S19_vS1A_EENS_8epilogue10collective6detail29Sm90TmaWarpSpecializedAdapterINS1D_15DefaultEpilogueIaSK_SK_NS1C_6thread17LinearCombinationIaLi1EiiLNS1H_9ScaleType4KindE0ELNS_15FloatRoundStyleE2EaEENS1_15EpilogueDefaultEEEEEvvEEEEvNT_6ParamsE)
        /*03c8*/ 	.short	0x0210
        /*03ca*/ 	.short	0x0470


	//----- nvinfo : EIATTR_SW_WAR
	.align		4
.L_43:
        /*03cc*/ 	.byte	0x04, 0x36
        /*03ce*/ 	.short	(.L_45 - .L_44)
.L_44:
        /*03d0*/ 	.word	0x00000008
.L_45:


//--------------------- .nv.callgraph             --------------------------
	.section	.nv.callgraph,"",@"SHT_CUDA_CALLGRAPH"
	.align	4
	.sectionentsize	8
	.align		4
        /*0000*/ 	.word	0x00000000
	.align		4
        /*0004*/ 	.word	0xffffffff
	.align		4
        /*0008*/ 	.word	index@(_ZN7cutlass13device_kernelINS_4gemm6kernel13GemmUniversalIN4cute5tupleIJiiiiEEENS1_10collective13CollectiveMmaINS1_34MainloopSm90TmaGmmaWarpSpecializedILi9ENS5_IJNS4_1CILi4EEENSA_ILi2EEENSA_ILi1EEEEEENS1_35KernelTmaWarpSpecializedCooperativeEEENS5_IJNSA_ILi128EEENSA_ILi64EEESH_EEEaNS5_IJlSD_lEEEaSK_NS4_8TiledMMAINS4_8MMA_AtomIJNS4_4SM904GMMA26MMA_64x64x32_S32S8S8_SS_TNEEEENS4_6LayoutINS5_IJSC_SD_SD_EEENS5_IJSD_NSA_ILi0EEEST_EEEEENS5_IJNS4_10UnderscoreESW_SW_EEEEENS4_23SM90_TMA_LOAD_MULTICASTENS4_14ComposedLayoutINS4_7SwizzleILi3ELi4ELi3EEENS4_18smem_ptr_flag_bitsILi8EEENSR_INS5_IJNSA_ILi8EEESH_EEENS5_IJSH_SD_EEEEEEEvNS4_8identityESZ_S19_vS1A_EENS_8epilogue10collective6detail29Sm90TmaWarpSpecializedAdapterINS1D_15DefaultEpilogueIaSK_SK_NS1C_6thread17LinearCombinationIaLi1EiiLNS1H_9ScaleType4KindE0ELNS_15FloatRoundStyleE2EaEENS1_15EpilogueDefaultEEEEEvvEEEEvNT_6ParamsE)
	.align		4
        /*000c*/ 	.word	index@(__assertfail)
	.align		4
        /*0010*/ 	.word	0x00000000
	.align		4
        /*0014*/ 	.word	0xfffffffe
	.align		4
        /*0018*/ 	.word	0x00000000
	.align		4
        /*001c*/ 	.word	0xfffffffd
	.align		4
        /*0020*/ 	.word	0x00000000
	.align		4
        /*0024*/ 	.word	0xfffffffc


//--------------------- .nv.constant4             --------------------------
	.section	.nv.constant4,"a",@progbits
	.align	8
	.align		8
.nv.constant4:
        /*0000*/ 	.dword	__assertfail
	.align		8
        /*0008*/ 	.dword	__unnamed_1
	.align		8
        /*0010*/ 	.dword	_ZN40_INTERNAL_fddf7e12_4_k_cu_809f6170_219104cuda3std3__45__cpo5beginE
	.align		8
        /*0018*/ 	.dword	_ZN40_INTERNAL_fddf7e12_4_k_cu_809f6170_219104cuda3std3__45__cpo3endE
	.align		8
        /*0020*/ 	.dword	_ZN40_INTERNAL_fddf7e12_4_k_cu_809f6170_219104cuda3std3__45__cpo6cbeginE
	.align		8
        /*0028*/ 	.dword	_ZN40_INTERNAL_fddf7e12_4_k_cu_809f6170_219104cuda3std3__45__cpo4cendE
	.align		8
        /*0030*/ 	.dword	_ZN40_INTERNAL_fddf7e12_4_k_cu_809f6170_219104cuda3std3__442_GLOBAL__N__fddf7e12_4_k_cu_809f6170_219106ignoreE
	.align		8
        /*0038*/ 	.dword	_ZN40_INTERNAL_fddf7e12_4_k_cu_809f6170_219104cuda3std3__419piecewise_constructE
	.align		8
        /*0040*/ 	.dword	_ZN40_INTERNAL_fddf7e12_4_k_cu_809f6170_219104cuda3std3__48in_placeE
	.align		8
        /*0048*/ 	.dword	_ZN40_INTERNAL_fddf7e12_4_k_cu_809f6170_219104cuda3std6ranges3__45__cpo4swapE
	.align		8
        /*0050*/ 	.dword	_ZN40_INTERNAL_fddf7e12_4_k_cu_809f6170_219104cuda3std6ranges3__45__cpo9iter_moveE
	.align		8
        /*0058*/ 	.dword	_ZN40_INTERNAL_fddf7e12_4_k_cu_809f6170_219104cute7productE
	.align		8
        /*0060*/ 	.dword	_ZN40_INTERNAL_fddf7e12_4_k_cu_809f6170_219104cute1_E
	.align		8
        /*0068*/ 	.dword	$str$22
	.align		8
        /*0070*/ 	.dword	$str$23


//--------------------- .text._ZN7cutlass13device_kernelINS_4gemm6kernel13GemmUniversalIN4cute5tupleIJiiiiEEENS1_10collective13CollectiveMmaINS1_34MainloopSm90TmaGmmaWarpSpecializedILi9ENS5_IJNS4_1CILi4EEENSA_ILi2EEENSA_ILi1EEEEEENS1_35KernelTmaWarpSpecializedCooperativeEEENS5_IJNSA_ILi128EEENSA_ILi64EEESH_EEEaNS5_IJlSD_lEEEaSK_NS4_8TiledMMAINS4_8MMA_AtomIJNS4_4SM904GMMA26MMA_64x64x32_S32S8S8_SS_TNEEEENS4_6LayoutINS5_IJSC_SD_SD_EEENS5_IJSD_NSA_ILi0EEEST_EEEEENS5_IJNS4_10UnderscoreESW_SW_EEEEENS4_23SM90_TMA_LOAD_MULTICASTENS4_14ComposedLayoutINS4_7SwizzleILi3ELi4ELi3EEENS4_18smem_ptr_flag_bitsILi8EEENSR_INS5_IJNSA_ILi8EEESH_EEENS5_IJSH_SD_EEEEEEEvNS4_8identityESZ_S19_vS1A_EENS_8epilogue10collective6detail29Sm90TmaWarpSpecializedAdapterINS1D_15DefaultEpilogueIaSK_SK_NS1C_6thread17LinearCombinationIaLi1EiiLNS1H_9ScaleType4KindE0ELNS_15FloatRoundStyleE2EaEENS1_15EpilogueDefaultEEEEEvvEEEEvNT_6ParamsE --------------------------
	.section	.text._ZN7cutlass13device_kernelINS_4gemm6kernel13GemmUniversalIN4cute5tupleIJiiiiEEENS1_10collective13CollectiveMmaINS1_34MainloopSm90TmaGmmaWarpSpecializedILi9ENS5_IJNS4_1CILi4EEENSA_ILi2EEENSA_ILi1EEEEEENS1_35KernelTmaWarpSpecializedCooperativeEEENS5_IJNSA_ILi128EEENSA_ILi64EEESH_EEEaNS5_IJlSD_lEEEaSK_NS4_8TiledMMAINS4_8MMA_AtomIJNS4_4SM904GMMA26MMA_64x64x32_S32S8S8_SS_TNEEEENS4_6LayoutINS5_IJSC_SD_SD_EEENS5_IJSD_NSA_ILi0EEEST_EEEEENS5_IJNS4_10UnderscoreESW_SW_EEEEENS4_23SM90_TMA_LOAD_MULTICASTENS4_14ComposedLayoutINS4_7SwizzleILi3ELi4ELi3EEENS4_18smem_ptr_flag_bitsILi8EEENSR_INS5_IJNSA_ILi8EEESH_EEENS5_IJSH_SD_EEEEEEEvNS4_8identityESZ_S19_vS1A_EENS_8epilogue10collective6detail29Sm90TmaWarpSpecializedAdapterINS1D_15DefaultEpilogueIaSK_SK_NS1C_6thread17LinearCombinationIaLi1EiiLNS1H_9ScaleType4KindE0ELNS_15FloatRoundStyleE2EaEENS1_15EpilogueDefaultEEEEEvvEEEEvNT_6ParamsE,"ax",@progbits
	.align	128
.text._ZN7cutlass13device_kernelINS_4gemm6kernel13GemmUniversalIN4cute5tupleIJiiiiEEENS1_10collective13CollectiveMmaINS1_34MainloopSm90TmaGmmaWarpSpecializedILi9ENS5_IJNS4_1CILi4EEENSA_ILi2EEENSA_ILi1EEEEEENS1_35KernelTmaWarpSpecializedCooperativeEEENS5_IJNSA_ILi128EEENSA_ILi64EEESH_EEEaNS5_IJlSD_lEEEaSK_NS4_8TiledMMAINS4_8MMA_AtomIJNS4_4SM904GMMA26MMA_64x64x32_S32S8S8_SS_TNEEEENS4_6LayoutINS5_IJSC_SD_SD_EEENS5_IJSD_NSA_ILi0EEEST_EEEEENS5_IJNS4_10UnderscoreESW_SW_EEEEENS4_23SM90_TMA_LOAD_MULTICASTENS4_14ComposedLayoutINS4_7SwizzleILi3ELi4ELi3EEENS4_18smem_ptr_flag_bitsILi8EEENSR_INS5_IJNSA_ILi8EEESH_EEENS5_IJSH_SD_EEEEEEEvNS4_8identityESZ_S19_vS1A_EENS_8epilogue10collective6detail29Sm90TmaWarpSpecializedAdapterINS1D_15DefaultEpilogueIaSK_SK_NS1C_6thread17LinearCombinationIaLi1EiiLNS1H_9ScaleType4KindE0ELNS_15FloatRoundStyleE2EaEENS1_15EpilogueDefaultEEEEEvvEEEEvNT_6ParamsE:
        .type           _ZN7cutlass13device_kernelINS_4gemm6kernel13GemmUniversalIN4cute5tupleIJiiiiEEENS1_10collective13CollectiveMmaINS1_34MainloopSm90TmaGmmaWarpSpecializedILi9ENS5_IJNS4_1CILi4EEENSA_ILi2EEENSA_ILi1EEEEEENS1_35KernelTmaWarpSpecializedCooperativeEEENS5_IJNSA_ILi128EEENSA_ILi64EEESH_EEEaNS5_IJlSD_lEEEaSK_NS4_8TiledMMAINS4_8MMA_AtomIJNS4_4SM904GMMA26MMA_64x64x32_S32S8S8_SS_TNEEEENS4_6LayoutINS5_IJSC_SD_SD_EEENS5_IJSD_NSA_ILi0EEEST_EEEEENS5_IJNS4_10UnderscoreESW_SW_EEEEENS4_23SM90_TMA_LOAD_MULTICASTENS4_14ComposedLayoutINS4_7SwizzleILi3ELi4ELi3EEENS4_18smem_ptr_flag_bitsILi8EEENSR_INS5_IJNSA_ILi8EEESH_EEENS5_IJSH_SD_EEEEEEEvNS4_8identityESZ_S19_vS1A_EENS_8epilogue10collective6detail29Sm90TmaWarpSpecializedAdapterINS1D_15DefaultEpilogueIaSK_SK_NS1C_6thread17LinearCombinationIaLi1EiiLNS1H_9ScaleType4KindE0ELNS_15FloatRoundStyleE2EaEENS1_15EpilogueDefaultEEEEEvvEEEEvNT_6ParamsE,@function
        .size           _ZN7cutlass13device_kernelINS_4gemm6kernel13GemmUniversalIN4cute5tupleIJiiiiEEENS1_10collective13CollectiveMmaINS1_34MainloopSm90TmaGmmaWarpSpecializedILi9ENS5_IJNS4_1CILi4EEENSA_ILi2EEENSA_ILi1EEEEEENS1_35KernelTmaWarpSpecializedCooperativeEEENS5_IJNSA_ILi128EEENSA_ILi64EEESH_EEEaNS5_IJlSD_lEEEaSK_NS4_8TiledMMAINS4_8MMA_AtomIJNS4_4SM904GMMA26MMA_64x64x32_S32S8S8_SS_TNEEEENS4_6LayoutINS5_IJSC_SD_SD_EEENS5_IJSD_NSA_ILi0EEEST_EEEEENS5_IJNS4_10UnderscoreESW_SW_EEEEENS4_23SM90_TMA_LOAD_MULTICASTENS4_14ComposedLayoutINS4_7SwizzleILi3ELi4ELi3EEENS4_18smem_ptr_flag_bitsILi8EEENSR_INS5_IJNSA_ILi8EEESH_EEENS5_IJSH_SD_EEEEEEEvNS4_8identityESZ_S19_vS1A_EENS_8epilogue10collective6detail29Sm90TmaWarpSpecializedAdapterINS1D_15DefaultEpilogueIaSK_SK_NS1C_6thread17LinearCombinationIaLi1EiiLNS1H_9ScaleType4KindE0ELNS_15FloatRoundStyleE2EaEENS1_15EpilogueDefaultEEEEEvvEEEEvNT_6ParamsE,(.L_x_150 - _ZN7cutlass13device_kernelINS_4gemm6kernel13GemmUniversalIN4cute5tupleIJiiiiEEENS1_10collective13CollectiveMmaINS1_34MainloopSm90TmaGmmaWarpSpecializedILi9ENS5_IJNS4_1CILi4EEENSA_ILi2EEENSA_ILi1EEEEEENS1_35KernelTmaWarpSpecializedCooperativeEEENS5_IJNSA_ILi128EEENSA_ILi64EEESH_EEEaNS5_IJlSD_lEEEaSK_NS4_8TiledMMAINS4_8MMA_AtomIJNS4_4SM904GMMA26MMA_64x64x32_S32S8S8_SS_TNEEEENS4_6LayoutINS5_IJSC_SD_SD_EEENS5_IJSD_NSA_ILi0EEEST_EEEEENS5_IJNS4_10UnderscoreESW_SW_EEEEENS4_23SM90_TMA_LOAD_MULTICASTENS4_14ComposedLayoutINS4_7SwizzleILi3ELi4ELi3EEENS4_18smem_ptr_flag_bitsILi8EEENSR_INS5_IJNSA_ILi8EEESH_EEENS5_IJSH_SD_EEEEEEEvNS4_8identityESZ_S19_vS1A_EENS_8epilogue10collective6detail29Sm90TmaWarpSpecializedAdapterINS1D_15DefaultEpilogueIaSK_SK_NS1C_6thread17LinearCombinationIaLi1EiiLNS1H_9ScaleType4KindE0ELNS_15FloatRoundStyleE2EaEENS1_15EpilogueDefaultEEEEEvvEEEEvNT_6ParamsE)
        .other          _ZN7cutlass13device_kernelINS_4gemm6kernel13GemmUniversalIN4cute5tupleIJiiiiEEENS1_10collective13CollectiveMmaINS1_34MainloopSm90TmaGmmaWarpSpecializedILi9ENS5_IJNS4_1CILi4EEENSA_ILi2EEENSA_ILi1EEEEEENS1_35KernelTmaWarpSpecializedCooperativeEEENS5_IJNSA_ILi128EEENSA_ILi64EEESH_EEEaNS5_IJlSD_lEEEaSK_NS4_8TiledMMAINS4_8MMA_AtomIJNS4_4SM904GMMA26MMA_64x64x32_S32S8S8_SS_TNEEEENS4_6LayoutINS5_IJSC_SD_SD_EEENS5_IJSD_NSA_ILi0EEEST_EEEEENS5_IJNS4_10UnderscoreESW_SW_EEEEENS4_23SM90_TMA_LOAD_MULTICASTENS4_14ComposedLayoutINS4_7SwizzleILi3ELi4ELi3EEENS4_18smem_ptr_flag_bitsILi8EEENSR_INS5_IJNSA_ILi8EEESH_EEENS5_IJSH_SD_EEEEEEEvNS4_8identityESZ_S19_vS1A_EENS_8epilogue10collective6detail29Sm90TmaWarpSpecializedAdapterINS1D_15DefaultEpilogueIaSK_SK_NS1C_6thread17LinearCombinationIaLi1EiiLNS1H_9ScaleType4KindE0ELNS_15FloatRoundStyleE2EaEENS1_15EpilogueDefaultEEEEEvvEEEEvNT_6ParamsE,@"STO_CUDA_ENTRY STV_DEFAULT"
_ZN7cutlass13device_kernelINS_4gemm6kernel13GemmUniversalIN4cute5tupleIJiiiiEEENS1_10collective13CollectiveMmaINS1_34MainloopSm90TmaGmmaWarpSpecializedILi9ENS5_IJNS4_1CILi4EEENSA_ILi2EEENSA_ILi1EEEEEENS1_35KernelTmaWarpSpecializedCooperativeEEENS5_IJNSA_ILi128EEENSA_ILi64EEESH_EEEaNS5_IJlSD_lEEEaSK_NS4_8TiledMMAINS4_8MMA_AtomIJNS4_4SM904GMMA26MMA_64x64x32_S32S8S8_SS_TNEEEENS4_6LayoutINS5_IJSC_SD_SD_EEENS5_IJSD_NSA_ILi0EEEST_EEEEENS5_IJNS4_10UnderscoreESW_SW_EEEEENS4_23SM90_TMA_LOAD_MULTICASTENS4_14ComposedLayoutINS4_7SwizzleILi3ELi4ELi3EEENS4_18smem_ptr_flag_bitsILi8EEENSR_INS5_IJNSA_ILi8EEESH_EEENS5_IJSH_SD_EEEEEEEvNS4_8identityESZ_S19_vS1A_EENS_8epilogue10collective6detail29Sm90TmaWarpSpecializedAdapterINS1D_15DefaultEpilogueIaSK_SK_NS1C_6thread17LinearCombinationIaLi1EiiLNS1H_9ScaleType4KindE0ELNS_15FloatRoundStyleE2EaEENS1_15EpilogueDefaultEEEEEvvEEEEvNT_6ParamsE:
[----:B------:R-:W0:Y:S01]  /*0000*/  LDC R1, c[0x0][0x28] ;  /* 0x00000a00ff017b82 */ /* 0x000e220000000800 */
[----:B------:R-:W1:Y:S01]  /*0010*/  S2R R18, SR_TID.X ;  /* 0x0000000000127919 */ /* 0x000e620000002100 */
[----:B------:R-:W-:Y:S01]  /*0020*/  ELECT P0, URZ, PT ;  /* 0x00000000003f782f */ /* 0x000fe20003800000 */
[----:B------:R-:W-:Y:S01]  /*0030*/  BSSY B0, `(.L_x_0) ;  /* 0x000000f000007945 */ /* 0x000fe20003800000 */
[--C-:B-1----:R-:W-:Y:S02]  /*0040*/  SHF.R.U32.HI R0, RZ, 0x5, R18.reuse ;  /* 0x00000005ff007819 */ /* 0x102fe40000011612 */
[----:B------:R-:W-:-:S03]  /*0050*/  SHF.R.U32.HI R3, RZ, 0x7, R18 ;  /* 0x00000007ff037819 */ /* 0x000fc60000011612 */
[----:B------:R-:W1:Y:S04]  /*0060*/  SHFL.IDX PT, R2, R0, RZ, 0x1f ;  /* 0x00001fff00027589 */ /* 0x000e6800000e0000 */
[----:B------:R2:W3:Y:S01]  /*0070*/  SHFL.IDX PT, R5, R3, RZ, 0x1f ;  /* 0x00001fff03057589 */ /* 0x0004e200000e0000 */
[----:B-1----:R-:W-:-:S13]  /*0080*/  ISETP.NE.OR P0, PT, R2, RZ, !P0 ;  /* 0x000000ff0200720c */ /* 0x002fda0004705670 */
[----:B0-23--:R-:W-:Y:S05]  /*0090*/  @P0 BRA `(.L_x_1) ;  /* 0x0000000000200947 */ /* 0x00dfea0003800000 */
[----:B------:R-:W-:Y:S02]  /*00a0*/  ULDC.64 UR4, c[0x0][0x198] ;  /* 0x0000660000047ab9 */ /* 0x000fe40000000a00 */
[----:B------:R-:W-:Y:S02]  /*00b0*/  UIADD3 UR6, UP0, UR4, 0xf0, URZ ;  /* 0x000000f004067890 */ /* 0x000fe4000ff1e03f */
[----:B------:R-:W-:Y:S02]  /*00c0*/  UIADD3 UR4, UP1, UR4, 0x1f0, URZ ;  /* 0x000001f004047890 */ /* 0x000fe4000ff3e03f */
[----:B------:R-:W-:Y:S02]  /*00d0*/  UIADD3.X UR7, URZ, UR5, URZ, UP0, !UPT ;  /* 0x000000053f077290 */ /* 0x000fe400087fe43f */
[----:B------:R-:W-:-:S07]  /*00e0*/  UIADD3.X UR5, URZ, UR5, URZ, UP1, !UPT ;  /* 0x000000053f057290 */ /* 0x000fce0008ffe43f */
[----:B------:R0:W-:Y:S02]  /*00f0*/  UTMACCTL.PF [UR6] ;  /* 0x00000000060079b9 */ /* 0x0001e40008040000 */
[----:B------:R0:W-:Y:S02]  /*0100*/  UTMACCTL.PF [UR4] ;  /* 0x00000000040079b9 */ /* 0x0001e40008040000 */
[----:B0-----:R-:W-:Y:S01]  /*0110*/  NOP ;  /* 0x0000000000007918 */ /* 0x001fe20000000000 */
.L_x_1:
[----:B------:R-:W-:Y:S05]  /*0120*/  BSYNC B0 ;  /* 0x0000000000007941 */ /* 0x000fea0003800000 */
.L_x_0:
[----:B------:R-:W0:Y:S02]  /*0130*/  SHFL.IDX PT, R3, R0, RZ, 0x1f ;  /* 0x00001fff00037589 */ /* 0x000e2400000e0000 */
[----:B0-----:R-:W-:-:S13]  /*0140*/  ISETP.NE.AND P0, PT, R3, RZ, PT ;  /* 0x000000ff0300720c */ /* 0x001fda0003f05270 */
[----:B------:R-:W-:Y:S05]  /*0150*/  @P0 BRA `(.L_x_2) ;  /* 0x00000000008c0947 */ /* 0x000fea0003800000 */
[----:B------:R-:W-:Y:S01]  /*0160*/  ELECT P0, URZ, PT ;  /* 0x00000000003f782f */ /* 0x000fe20003800000 */
[----:B------:R-:W-:-:S12]  /*0170*/  BSSY B0, `(.L_x_2) ;  /* 0x0000021000007945 */ /* 0x000fd80003800000 */
[----:B------:R-:W-:Y:S05]  /*0180*/  @!P0 BRA `(.L_x_3) ;  /* 0x00000000007c8947 */ /* 0x000fea0003800000 */
[----:B------:R-:W0:Y:S01]  /*0190*/  S2UR UR8, SR_CgaCtaId ;  /* 0x00000000000879c3 */ /* 0x000e220000008800 */
[----:B------:R-:W-:Y:S01]  /*01a0*/  UMOV UR4, 0x400 ;  /* 0x0000040000047882 */ /* 0x000fe20000000000 */
[----:B------:R-:W-:Y:S01]  /*01b0*/  UMOV UR5, 0x1 ;  /* 0x0000000100057882 */ /* 0x000fe20000000000 */
[----:B------:R-:W-:Y:S02]  /*01c0*/  UMOV UR6, 0xa ;  /* 0x0000000a00067882 */ /* 0x000fe40000000000 */
[----:B------:R-:W-:-:S04]  /*01d0*/  UIADD3 UR6, -UR6, 0x100000, URZ ;  /* 0x0010000006067890 */ /* 0x000fc8000fffe13f */
[----:B------:R-:W-:Y:S02]  /*01e0*/  USHF.L.U32 UR7, UR6, 0xb, URZ ;  /* 0x0000000b06077899 */ /* 0x000fe4000800063f */
[----:B------:R-:W-:Y:S02]  /*01f0*/  USHF.L.U32 UR6, UR6, 0x1, URZ ;  /* 0x0000000106067899 */ /* 0x000fe4000800063f */
[----:B0-----:R-:W-:Y:S02]  /*0200*/  ULEA UR8, UR8, UR4, 0x18 ;  /* 0x0000000408087291 */ /* 0x001fe4000f8ec03f */
[----:B------:R-:W-:-:S04]  /*0210*/  UIADD3 UR4, -UR5, 0x100000, URZ ;  /* 0x0010000005047890 */ /* 0x000fc8000fffe13f */
[----:B------:R-:W-:Y:S02]  /*0220*/  USHF.L.U32 UR5, UR4, 0xb, URZ ;  /* 0x0000000b04057899 */ /* 0x000fe4000800063f */
[----:B------:R-:W-:Y:S01]  /*0230*/  USHF.L.U32 UR4, UR4, 0x1, URZ ;  /* 0x0000000104047899 */ /* 0x000fe2000800063f */
[----:B------:R-:W0:Y:S11]  /*0240*/  FENCE.VIEW.ASYNC.S ;  /* 0x00000000000073c6 */ /* 0x000e360000000000 */
[----:B0-----:R0:W1:Y:S01]  /*0250*/  SYNCS.EXCH.64 URZ, [UR8], UR4 ;  /* 0x00000004083f75b2 */ /* 0x0010620008000100 */
[----:B------:R0:W2:Y:S01]  /*0260*/  SYNCS.EXCH.64 URZ, [UR8+0x48], UR6 ;  /* 0x00004806083f75b2 */ /* 0x0000a20008000100 */
[----:B------:R0:W3:Y:S01]  /*0270*/  SYNCS.EXCH.64 URZ, [UR8+0x8], UR4 ;  /* 0x00000804083f75b2 */ /* 0x0000e20008000100 */
[----:B------:R0:W4:Y:S01]  /*0280*/  SYNCS.EXCH.64 URZ, [UR8+0x50], UR6 ;  /* 0x00005006083f75b2 */ /* 0x0001220008000100 */
[----:B------:R0:W0:Y:S01]  /*0290*/  SYNCS.EXCH.64 URZ, [UR8+0x10], UR4 ;  /* 0x00001004083f75b2 */ /* 0x0000220008000100 */
        /* <DEDUP_REMOVED lines=13> */
[----:B------:R-:W-:Y:S01]  /*0370*/  NOP ;  /* 0x0000000000007918 */ /* 0x000fe20000000000 */
.L_x_3:
[----:B0-----:R-:W-:Y:S05]  /*0380*/  BSYNC B0 ;  /* 0x0000000000007941 */ /* 0x001fea0003800000 */
.L_x_2:
[----:B------:R-:W-:Y:S01]  /*0390*/  SHF.R.S32.HI R7, RZ, 0x1f, R18 ;  /* 0x0000001fff077819 */ /* 0x000fe20000011412 */
[----:B------:R-:W0:Y:S01]  /*03a0*/  SHFL.IDX PT, R0, R0, RZ, 0x1f ;  /* 0x00001fff00007589 */ /* 0x000e2200000e0000 */
[----:B------:R-:W5:Y:S01]  /*03b0*/  S2UR UR8, SR_CTAID.X ;  /* 0x00000000000879c3 */ /* 0x000f620000002500 */
[----:B------:R-:W-:Y:S02]  /*03c0*/  ELECT P0, URZ, PT ;  /* 0x00000000003f782f */ /* 0x000fe40003800000 */
[----:B------:R-:W-:Y:S01]  /*03d0*/  LEA.HI R7, R7, R18, RZ, 0x7 ;  /* 0x0000001207077211 */ /* 0x000fe200078f38ff */
[----:B------:R-:W1:Y:S01]  /*03e0*/  S2R R4, SR_CTAID.Y ;  /* 0x0000000000047919 */ /* 0x000e620000002600 */
[----:B------:R-:W-:Y:S01]  /*03f0*/  SHF.R.S32.HI R8, RZ, 0x1f, R3 ;  /* 0x0000001fff087819 */ /* 0x000fe20000011403 */
[----:B------:R-:W-:Y:S01]  /*0400*/  ULDC UR4, c[0x0][0x150] ;  /* 0x0000540000047ab9 */ /* 0x000fe20000000800 */
[----:B------:R-:W-:Y:S01]  /*0410*/  LOP3.LUT R7, R7, 0xffffff80, RZ, 0xc0, !PT ;  /* 0xffffff8007077812 */ /* 0x000fe200078ec0ff */
[----:B------:R-:W-:Y:S01]  /*0420*/  NOP ;  /* 0x0000000000007918 */ /* 0x000fe20000000000 */
[----:B------:R-:W-:Y:S01]  /*0430*/  LEA.HI R8, R8, R3, RZ, 0x2 ;  /* 0x0000000308087211 */ /* 0x000fe200078f10ff */
[----:B------:R-:W2:Y:S01]  /*0440*/  LDC R10, c[0x0][0x144] ;  /* 0x00005100ff0a7b82 */ /* 0x000ea20000000800 */
[----:B------:R-:W-:Y:S01]  /*0450*/  NOP ;  /* 0x0000000000007918 */ /* 0x000fe20000000000 */
[----:B------:R-:W-:Y:S01]  /*0460*/  IMAD.IADD R6, R18, 0x1, -R7 ;  /* 0x0000000112067824 */ /* 0x000fe200078e0a07 */
[----:B------:R-:W-:Y:S01]  /*0470*/  LOP3.LUT R8, R8, 0x3ffffffc, RZ, 0xc0, !PT ;  /* 0x3ffffffc08087812 */ /* 0x000fe200078ec0ff */
[----:B------:R-:W-:Y:S01]  /*0480*/  IMAD.MOV.U32 R23, RZ, RZ, 0x1 ;  /* 0x00000001ff177424 */ /* 0x000fe200078e00ff */
[----:B------:R-:W-:-:S02]  /*0490*/  ISETP.NE.AND P3, PT, R5, RZ, PT ;  /* 0x000000ff0500720c */ /* 0x000fc40003f65270 */
[----:B------:R-:W-:Y:S01]  /*04a0*/  SHF.R.S32.HI R7, RZ, 0x1f, R6 ;  /* 0x0000001fff077819 */ /* 0x000fe20000011406 */
[----:B------:R-:W-:Y:S01]  /*04b0*/  IMAD.IADD R8, R3, 0x1, -R8 ;  /* 0x0000000103087824 */ /* 0x000fe200078e0a08 */
[----:B------:R-:W3:Y:S02]  /*04c0*/  LDC R12, c[0x0][0x140] ;  /* 0x00005000ff0c7b82 */ /* 0x000ee40000000800 */
[----:B------:R-:W-:Y:S02]  /*04d0*/  LEA.HI R7, R7, R6, RZ, 0x3 ;  /* 0x0000000607077211 */ /* 0x000fe400078f18ff */
[----:B0-----:R-:W-:Y:S02]  /*04e0*/  ISETP.NE.OR P0, PT, R0, RZ, !P0 ;  /* 0x000000ff0000720c */ /* 0x001fe40004705670 */
[--C-:B------:R-:W-:Y:S02]  /*04f0*/  SHF.R.S32.HI R0, RZ, 0x3, R7.reuse ;  /* 0x00000003ff007819 */ /* 0x100fe40000011407 */
[----:B------:R-:W-:-:S02]  /*0500*/  SHF.R.S32.HI R7, RZ, 0x1f, R7 ;  /* 0x0000001fff077819 */ /* 0x000fc40000011407 */
[----:B-----5:R-:W-:Y:S02]  /*0510*/  I2FP.F32.U32 R9, UR8 ;  /* 0x0000000800097c45 */ /* 0x020fe40008201000 */
[----:B------:R-:W-:-:S03]  /*0520*/  LEA.HI R7, R7, R0, RZ, 0x2 ;  /* 0x0000000007077211 */ /* 0x000fc600078f10ff */
[----:B------:R-:W-:Y:S01]  /*0530*/  FMUL R9, R9, UR4 ;  /* 0x0000000409097c20 */ /* 0x000fe20008400000 */
[----:B------:R-:W-:Y:S01]  /*0540*/  LOP3.LUT R7, R7, 0xfffffffc, RZ, 0xc0, !PT ;  /* 0xfffffffc07077812 */ /* 0x000fe200078ec0ff */
[----:B------:R-:W-:Y:S01]  /*0550*/  VOTEU.ALL UP0, P0 ;  /* 0x00000000003f7886 */ /* 0x000fe20000000000 */
[----:B-1----:R-:W-:Y:S01]  /*0560*/  I2FP.F32.U32 R11, R4 ;  /* 0x00000004000b7245 */ /* 0x002fe20000201000 */
[----:B------:R-:W-:Y:S01]  /*0570*/  ULDC UR4, c[0x0][0x154] ;  /* 0x0000550000047ab9 */ /* 0x000fe20000000800 */
[----:B------:R-:W-:Y:S01]  /*0580*/  VOTEU.ALL UP1, P0 ;  /* 0x00000000003f7886 */ /* 0x000fe20000020000 */
[----:B------:R-:W-:Y:S01]  /*0590*/  IMAD.IADD R7, R0, 0x1, -R7 ;  /* 0x0000000100077824 */ /* 0x000fe200078e0a07 */
[----:B------:R-:W0:Y:S01]  /*05a0*/  F2I.U32.TRUNC.NTZ R9, R9 ;  /* 0x0000000900097305 */ /* 0x000e22000020f000 */
[----:B------:R-:W1:Y:S01]  /*05b0*/  @!UP0 S2UR UR7, SR_CgaCtaId ;  /* 0x00000000000789c3 */ /* 0x000e620000008800 */
[----:B------:R-:W-:Y:S01]  /*05c0*/  @!UP0 UMOV UR6, 0x400 ;  /* 0x0000040000068882 */ /* 0x000fe20000000000 */
[----:B------:R-:W-:Y:S01]  /*05d0*/  IMAD R8, R8, 0x4, R7 ;  /* 0x0000000408087824 */ /* 0x000fe200078e0207 */
[----:B---3--:R-:W-:-:S04]  /*05e0*/  ISETP.EQ.U32.AND P2, PT, R12, 0x1, PT ;  /* 0x000000010c00780c */ /* 0x008fc80003f42070 */
[----:B------:R-:W-:-:S04]  /*05f0*/  SHF.R.S32.HI R3, RZ, 0x1f, R8 ;  /* 0x0000001fff037819 */ /* 0x000fc80000011408 */
[----:B------:R-:W-:Y:S01]  /*0600*/  LEA.HI R0, R3, R8, RZ, 0x2 ;  /* 0x0000000803007211 */ /* 0x000fe200078f10ff */
[----:B0-----:R-:W-:-:S03]  /*0610*/  IMAD.MOV R7, RZ, RZ, -R9 ;  /* 0x000000ffff077224 */ /* 0x001fc600078e0a09 */
[----:B------:R-:W-:Y:S01]  /*0620*/  LOP3.LUT R9, R0, 0xfffffffc, RZ, 0xc0, !PT ;  /* 0xfffffffc00097812 */ /* 0x000fe200078ec0ff */
[----:B--2---:R-:W-:Y:S02]  /*0630*/  IMAD R3, R10, R7, UR8 ;  /* 0x000000080a037e24 */ /* 0x004fe4000f8e0207 */
[----:B------:R-:W-:Y:S02]  /*0640*/  FMUL R10, R11, UR4 ;  /* 0x000000040b0a7c20 */ /* 0x000fe40008400000 */
[C---:B------:R-:W-:Y:S01]  /*0650*/  IMAD.IADD R0, R8.reuse, 0x1, -R9 ;  /* 0x0000000108007824 */ /* 0x040fe200078e0a09 */
[----:B------:R-:W0:Y:S01]  /*0660*/  LDC R7, c[0x0][0x148] ;  /* 0x00005200ff077b82 */ /* 0x000e220000000800 */
[----:B------:R-:W-:Y:S01]  /*0670*/  SHF.R.S32.HI R9, RZ, 0x1f, R2 ;  /* 0x0000001fff097819 */ /* 0x000fe20000011402 */
[----:B------:R-:W-:Y:S01]  /*0680*/  IMAD.SHL.U32 R11, R8, 0x4, RZ ;  /* 0x00000004080b7824 */ /* 0x000fe200078e00ff */
[----:B------:R-:W-:Y:S01]  /*0690*/  UMOV UR4, 0x20 ;  /* 0x0000002000047882 */ /* 0x000fe20000000000 */
[----:B------:R-:W-:Y:S01]  /*06a0*/  ISETP.NE.AND P4, PT, R0, R3, PT ;  /* 0x000000030000720c */ /* 0x000fe20003f85270 */
[----:B------:R-:W2:Y:S01]  /*06b0*/  F2I.U32.TRUNC.NTZ R10, R10 ;  /* 0x0000000a000a7305 */ /* 0x000ea2000020f000 */
[----:B------:R-:W-:Y:S01]  /*06c0*/  LEA.HI R9, R9, R2, RZ, 0x2 ;  /* 0x0000000209097211 */ /* 0x000fe200078f10ff */
[----:B------:R-:W-:-:S04]  /*06d0*/  @!UP0 UIADD3 UR4, -UR4, 0x100000, URZ ;  /* 0x0010000004048890 */ /* 0x000fc8000fffe13f */
[----:B------:R-:W-:Y:S02]  /*06e0*/  @!UP0 USHF.L.U32 UR5, UR4, 0xb, URZ ;  /* 0x0000000b04058899 */ /* 0x000fe4000800063f */
[----:B------:R-:W-:Y:S01]  /*06f0*/  @!UP0 USHF.L.U32 UR4, UR4, 0x1, URZ ;  /* 0x0000000104048899 */ /* 0x000fe2000800063f */
[----:B------:R-:W-:Y:S01]  /*0700*/  LOP3.LUT R22, R8, 0xc, R11, 0x78, !PT ;  /* 0x0000000c08167812 */ /* 0x000fe200078e780b */
[----:B-1----:R-:W-:Y:S01]  /*0710*/  @!UP0 ULEA UR6, UR7, UR6, 0x18 ;  /* 0x0000000607068291 */ /* 0x002fe2000f8ec03f */
[----:B------:R-:W-:Y:S01]  /*0720*/  LOP3.LUT R9, R9, 0xfffffffc, RZ, 0xc0, !PT ;  /* 0xfffffffc09097812 */ /* 0x000fe200078ec0ff */
[----:B------:R-:W-:Y:S01]  /*0730*/  VOTEU.ALL UP0, P0 ;  /* 0x00000000003f7886 */ /* 0x000fe20000000000 */
[----:B------:R-:W-:Y:S01]  /*0740*/  LOP3.LUT P0, RZ, R6, 0x7, RZ, 0xc0, !PT ;  /* 0x0000000706ff7812 */ /* 0x000fe2000780c0ff */
[----:B------:R-:W-:Y:S02]  /*0750*/  VIADD R6, R5, 0xffffffff ;  /* 0xffffffff05067836 */ /* 0x000fe40000000000 */
[----:B------:R-:W-:Y:S01]  /*0760*/  IMAD.IADD R0, R2, 0x1, -R9 ;  /* 0x0000000102007824 */ /* 0x000fe200078e0a09 */
[----:B------:R-:W-:-:S02]  /*0770*/  ISETP.LT.U32.AND P0, PT, R22, 0x8, !P0 ;  /* 0x000000081600780c */ /* 0x000fc40004701070 */
[----:B------:R-:W-:Y:S01]  /*0780*/  @P4 SHF.R.S32.HI R9, RZ, 0x1f, R22 ;  /* 0x0000001fff094819 */ /* 0x000fe20000011416 */
[----:B--2---:R-:W-:Y:S01]  /*0790*/  IMAD.MOV R21, RZ, RZ, -R10 ;  /* 0x000000ffff157224 */ /* 0x004fe200078e0a0a */
[C---:B------:R-:W-:Y:S01]  /*07a0*/  ISETP.NE.AND P1, PT, R0.reuse, 0x3, PT ;  /* 0x000000030000780c */ /* 0x040fe20003f25270 */
[----:B------:R-:W1:Y:S02]  /*07b0*/  FENCE.VIEW.ASYNC.S ;  /* 0x00000000000073c6 */ /* 0x000e640000000000 */
[----:B-1----:R1:W2:Y:S01]  /*07c0*/  @!UP0 SYNCS.EXCH.64 URZ, [UR6+0xa0], UR4 ;  /* 0x0000a004063f85b2 */ /* 0x0022a20008000100 */
[----:B------:R-:W-:Y:S01]  /*07d0*/  @P4 LEA.HI R9, R9, R22, RZ, 0x2 ;  /* 0x0000001609094211 */ /* 0x000fe200078f10ff */
[----:B0-----:R-:W-:Y:S01]  /*07e0*/  IMAD R2, R7, R21, R4 ;  /* 0x0000001507027224 */ /* 0x001fe200078e0204 */
[----:B------:R-:W-:Y:S02]  /*07f0*/  ISETP.EQ.OR P1, PT, R0, RZ, !P1 ;  /* 0x000000ff0000720c */ /* 0x000fe40004f22670 */
[----:B------:R-:W-:-:S02]  /*0800*/  @P4 SHF.R.S32.HI R9, RZ, 0x2, R9 ;  /* 0x00000002ff094819 */ /* 0x000fc40000011409 */
[----:B------:R-:W-:Y:S02]  /*0810*/  ISETP.EQ.AND P1, PT, R5, RZ, P1 ;  /* 0x000000ff0500720c */ /* 0x000fe40000f22270 */
[----:B------:R-:W-:Y:S02]  /*0820*/  @P4 ISETP.NE.AND P5, PT, R9, R2, PT ;  /* 0x000000020900420c */ /* 0x000fe40003fa5270 */
[----:B------:R-:W-:Y:S02]  /*0830*/  ISETP.GE.U32.AND P6, PT, R6, 0x2, PT ;  /* 0x000000020600780c */ /* 0x000fe40003fc6070 */
[----:B------:R-:W-:Y:S02]  /*0840*/  SEL R2, RZ, 0x1, !P0 ;  /* 0x00000001ff027807 */ /* 0x000fe40004000000 */
[----:B------:R-:W-:Y:S01]  /*0850*/  @P4 SEL R23, RZ, 0x1, P5 ;  /* 0x00000001ff174807 */ /* 0x000fe20002800000 */
[----:B------:R1:W0:Y:S01]  /*0860*/  @!UP1 SYNCS.EXCH.64 URZ, [UR6+0xa8], UR4 ;  /* 0x0000a804063f95b2 */ /* 0x0002220008000100 */
[----:B------:R-:W-:Y:S01]  /*0870*/  SEL R19, RZ, 0x1, !P1 ;  /* 0x00000001ff137807 */ /* 0x000fe20004800000 */
[----:B------:R-:W-:Y:S01]  /*0880*/  NOP ;  /* 0x0000000000007918 */ /* 0x000fe20000000000 */
[----:B------:R-:W-:-:S02]  /*0890*/  LOP3.LUT R23, R23, R2, RZ, 0xc0, !PT ;  /* 0x0000000217177212 */ /* 0x000fc400078ec0ff */
[----:B------:R-:W-:Y:S01]  /*08a0*/  SEL R19, R19, 0x2, P6 ;  /* 0x0000000213137807 */ /* 0x000fe20003000000 */
[----:B-12---:R-:W-:Y:S06]  /*08b0*/  @!P2 BRA `(.L_x_4) ;  /* 0x000000000008a947 */ /* 0x006fec0003800000 */
[----:B0---4-:R-:W-:Y:S01]  /*08c0*/  UCGABAR_ARV ;  /* 0x00000000000079c7 */ /* 0x011fe20008000000 */
[----:B------:R-:W-:Y:S05]  /*08d0*/  BRA `(.L_x_5) ;  /* 0x0000000000047947 */ /* 0x000fea0003800000 */
.L_x_4:
[----:B0---4-:R-:W-:Y:S01]  /*08e0*/  NOP ;  /* 0x0000000000007918 */ /* 0x011fe20000000000 */
.L_x_5:
[----:B------:R-:W0:Y:S01]  /*08f0*/  LDC R2, c[0x0][0x65c] ;  /* 0x00019700ff027b82 */ /* 0x000e220000000800 */
[----:B------:R-:W-:Y:S02]  /*0900*/  IMAD.U32 R8, RZ, RZ, UR8 ;  /* 0x00000008ff087e24 */ /* 0x000fe4000f8e00ff */
[----:B------:R-:W-:Y:S01]  /*0910*/  IMAD.MOV.U32 R9, RZ, RZ, RZ ;  /* 0x000000ffff097224 */ /* 0x000fe200078e00ff */
[----:B0-----:R-:W-:-:S04]  /*0920*/  ISETP.NE.AND P1, PT, R2, 0x1, PT ;  /* 0x000000010200780c */ /* 0x001fc80003f25270 */
[----:B------:R-:W-:-:S09]  /*0930*/  P2R R5, PR, RZ, 0x2 ;  /* 0x00000002ff057803 */ /* 0x000fd20000000000 */
[----:B------:R-:W0:Y:S01]  /*0940*/  @P1 LDC R17, c[0x0][0x10] ;  /* 0x00000400ff111b82 */ /* 0x000e220000000800 */
[----:B------:R-:W-:Y:S02]  /*0950*/  @P1 IMAD.MOV.U32 R5, RZ, RZ, RZ ;  /* 0x000000ffff051224 */ /* 0x000fe400078e00ff */
[----:B------:R-:W-:-:S05]  /*0960*/  @P1 IMAD.MOV.U32 R13, RZ, RZ, RZ ;  /* 0x000000ffff0d1224 */ /* 0x000fca00078e00ff */
[----:B------:R-:W1:Y:S01]  /*0970*/  @!P1 LDC R11, c[0x0][0xc] ;  /* 0x00000300ff0b9b82 */ /* 0x000e620000000800 */
[----:B0-----:R-:W-:-:S04]  /*0980*/  @P1 IMAD.WIDE.U32 R16, R17, UR8, R4 ;  /* 0x0000000811101c25 */ /* 0x001fc8000f8e0004 */
[----:B------:R-:W-:Y:S02]  /*0990*/  @P1 IMAD.IADD R17, R17, 0x1, R13 ;  /* 0x0000000111111824 */ /* 0x000fe400078e020d */
[----:B-1----:R-:W-:-:S04]  /*09a0*/  @!P1 IMAD.WIDE.U32 R8, R4, R11, R8 ;  /* 0x0000000b04089225 */ /* 0x002fc800078e0008 */
[----:B------:R-:W-:Y:S02]  /*09b0*/  @!P1 IMAD.MOV.U32 R16, RZ, RZ, R8 ;  /* 0x000000ffff109224 */ /* 0x000fe400078e0008 */
[----:B------:R-:W-:Y:S01]  /*09c0*/  @!P1 IMAD.MOV.U32 R17, RZ, RZ, R9 ;  /* 0x000000ffff119224 */ /* 0x000fe200078e0009 */
[----:B------:R-:W-:Y:S06]  /*09d0*/  @!P2 BRA `(.L_x_6) ;  /* 0x00000000000ca947 */ /* 0x000fec0003800000 */
[----:B------:R-:W-:Y:S01]  /*09e0*/  UCGABAR_WAIT ;  /* 0x0000000000007dc7 */ /* 0x000fe20008000000 */
[----:B------:R-:W-:Y:S01]  /*09f0*/  CCTL.IVALL ;  /* 0x00000000ff00798f */ /* 0x000fe20002000000 */
[----:B------:R-:W-:Y:S05]  /*0a00*/  BRA `(.L_x_7) ;  /* 0x0000000000047947 */ /* 0x000fea0003800000 */
.L_x_6:
[----:B------:R-:W-:Y:S06]  /*0a10*/  BAR.SYNC.DEFER_BLOCKING 0x0 ;  /* 0x0000000000007b1d */ /* 0x000fec0000010000 */
.L_x_7:
[----:B------:R-:W-:Y:S05]  /*0a20*/  @!P3 BRA `(.L_x_8) ;  /* 0x000000380084b947 */ /* 0x000fea0003800000 */
[----:B------:R-:W-:-:S13]  /*0a30*/  ISETP.GT.U32.AND P0, PT, R6, 0x1, PT ;  /* 0x000000010600780c */ /* 0x000fda0003f04070 */
[----:B------:R-:W-:Y:S05]  /*0a40*/  @P0 EXIT ;  /* 0x000000000000094d */ /* 0x000fea0003800000 */
[----:B------:R-:W-:Y:S01]  /*0a50*/  ULDC.64 UR4, c[0x0][0x650] ;  /* 0x0001940000047ab9 */ /* 0x000fe20000000a00 */
[----:B------:R-:W-:Y:S01]  /*0a60*/  PRMT R0, RZ, 0x7610, R0 ;  /* 0x00007610ff007816 */ /* 0x000fe20000000000 */
[----:B------:R-:W-:Y:S01]  /*0a70*/  IMAD.MOV.U32 R59, RZ, RZ, -0x1 ;  /* 0xffffffffff3b7424 */ /* 0x000fe200078e00ff */
[----:B------:R-:W-:Y:S01]  /*0a80*/  ISETP.GE.U32.AND P0, PT, R16, UR4, PT ;  /* 0x0000000410007c0c */ /* 0x000fe2000bf06070 */
[----:B------:R-:W-:Y:S02]  /*0a90*/  IMAD.MOV.U32 R60, RZ, RZ, -0x1 ;  /* 0xffffffffff3c7424 */ /* 0x000fe400078e00ff */
[----:B------:R-:W-:Y:S01]  /*0aa0*/  IMAD.MOV.U32 R61, RZ, RZ, -0x1 ;  /* 0xffffffffff3d7424 */ /* 0x000fe200078e00ff */
[----:B------:R-:W-:-:S13]  /*0ab0*/  ISETP.GE.U32.AND.EX P0, PT, R17, UR5, PT, P0 ;  /* 0x0000000511007c0c */ /* 0x000fda000bf06100 */
[----:B------:R-:W-:Y:S05]  /*0ac0*/  @P0 BRA `(.L_x_9) ;  /* 0x0000000400280947 */ /* 0x000fea0003800000 */
[----:B------:R-:W0:Y:S01]  /*0ad0*/  LDC.64 R24, c[0x0][0x628] ;  /* 0x00018a00ff187b82 */ /* 0x000e220000000a00 */
[----:B------:R-:W-:Y:S02]  /*0ae0*/  IMAD.MOV.U32 R8, RZ, RZ, R16 ;  /* 0x000000ffff087224 */ /* 0x000fe400078e0010 */
[----:B------:R-:W-:-:S05]  /*0af0*/  IMAD.MOV.U32 R9, RZ, RZ, R17 ;  /* 0x000000ffff097224 */ /* 0x000fca00078e0011 */
[----:B------:R-:W1:Y:S08]  /*0b00*/  LDC R0, c[0x0][0x630] ;  /* 0x00018c00ff007b82 */ /* 0x000e700000000800 */
[----:B------:R-:W2:Y:S01]  /*0b10*/  LDC.64 R26, c[0x0][0x620] ;  /* 0x00018800ff1a7b82 */ /* 0x000ea20000000a00 */
[----:B0-----:R-:W-:-:S04]  /*0b20*/  ISETP.NE.U32.AND P0, PT, R24, RZ, PT ;  /* 0x000000ff1800720c */ /* 0x001fc80003f05070 */
[----:B------:R-:W-:-:S13]  /*0b30*/  ISETP.NE.AND.EX P0, PT, R25, RZ, PT, P0 ;  /* 0x000000ff1900720c */ /* 0x000fda0003f05300 */
[----:B-12---:R-:W-:Y:S05]  /*0b40*/  @!P0 BRA `(.L_x_10) ;  /* 0x0000000000288947 */ /* 0x006fea0003800000 */
[----:B------:R-:W0:Y:S02]  /*0b50*/  LDC R13, c[0x0][0x634] ;  /* 0x00018d00ff0d7b82 */ /* 0x000e240000000800 */
[----:B0-----:R-:W-:-:S05]  /*0b60*/  IADD3 R13, P0, R16, R13, RZ ;  /* 0x0000000d100d7210 */ /* 0x001fca0007f1e0ff */
[----:B------:R-:W-:-:S04]  /*0b70*/  IMAD.X R15, RZ, RZ, R17, P0 ;  /* 0x000000ffff0f7224 */ /* 0x000fc800000e0611 */
[----:B------:R-:W-:-:S04]  /*0b80*/  IMAD.WIDE.U32 R8, R15, R24, RZ ;  /* 0x000000180f087225 */ /* 0x000fc800078e00ff */
[----:B------:R-:W-:-:S04]  /*0b90*/  IMAD.WIDE.U32 R10, P0, R13, R25, R8 ;  /* 0x000000190d0a7225 */ /* 0x000fc80007800008 */
[----:B------:R-:W-:-:S04]  /*0ba0*/  IMAD.WIDE.U32 R8, R13, R24, RZ ;  /* 0x000000180d087225 */ /* 0x000fc800078e00ff */
[----:B------:R-:W-:Y:S01]  /*0bb0*/  IMAD.X R13, RZ, RZ, RZ, P0 ;  /* 0x000000ffff0d7224 */ /* 0x000fe200000e06ff */
[----:B------:R-:W-:Y:S01]  /*0bc0*/  IADD3 RZ, P0, R9, R10, RZ ;  /* 0x0000000a09ff7210 */ /* 0x000fe20007f1e0ff */
[----:B------:R-:W-:-:S04]  /*0bd0*/  IMAD.MOV.U32 R12, RZ, RZ, R11 ;  /* 0x000000ffff0c7224 */ /* 0x000fc800078e000b */
[----:B------:R-:W-:-:S08]  /*0be0*/  IMAD.WIDE.U32.X R8, R15, R25, R12, P0 ;  /* 0x000000190f087225 */ /* 0x000fd000000e040c */
.L_x_10:
[----:B------:R-:W0:Y:S01]  /*0bf0*/  LDC.64 R24, c[0x0][0x640] ;  /* 0x00019000ff187b82 */ /* 0x000e220000000a00 */
[-CC-:B------:R-:W-:Y:S01]  /*0c00*/  SHF.R.U64 R61, R8, R0.reuse, R9.reuse ;  /* 0x00000000083d7219 */ /* 0x180fe20000001209 */
[----:B------:R-:W-:Y:S01]  /*0c10*/  IMAD R30, R7, R21, R4 ;  /* 0x00000015071e7224 */ /* 0x000fe200078e0204 */
[----:B------:R-:W-:Y:S01]  /*0c20*/  SHF.R.U32.HI R0, RZ, R0, R9 ;  /* 0x00000000ff007219 */ /* 0x000fe20000011609 */
[----:B------:R-:W-:Y:S01]  /*0c30*/  IMAD.MOV.U32 R21, RZ, RZ, 0x1 ;  /* 0x00000001ff157424 */ /* 0x000fe200078e00ff */
[----:B------:R-:W-:-:S03]  /*0c40*/  IADD3 R5, P0, RZ, -R61, RZ ;  /* 0x8000003dff057210 */ /* 0x000fc60007f1e0ff */
[----:B------:R-:W1:Y:S02]  /*0c50*/  LDC R6, c[0x0][0x618] ;  /* 0x00018600ff067b82 */ /* 0x000e640000000800 */
[----:B------:R-:W-:-:S04]  /*0c60*/  IMAD.X R9, RZ, RZ, ~R0, P0 ;  /* 0x000000ffff097224 */ /* 0x000fc800000e0e00 */
[-C--:B------:R-:W-:Y:S02]  /*0c70*/  IMAD R0, R9, R26.reuse, RZ ;  /* 0x0000001a09007224 */ /* 0x080fe400078e02ff */
[----:B------:R-:W2:Y:S01]  /*0c80*/  LDC R11, c[0x0][0x608] ;  /* 0x00018200ff0b7b82 */ /* 0x000ea20000000800 */
[----:B------:R-:W-:-:S04]  /*0c90*/  IMAD.WIDE.U32 R8, R5, R26, R16 ;  /* 0x0000001a05087225 */ /* 0x000fc800078e0010 */
[----:B------:R-:W-:-:S03]  /*0ca0*/  IMAD R5, R5, R27, R0 ;  /* 0x0000001b05057224 */ /* 0x000fc600078e0200 */
[----:B------:R-:W3:Y:S01]  /*0cb0*/  LDC R12, c[0x0][0x658] ;  /* 0x00019600ff0c7b82 */ /* 0x000ee20000000800 */
[----:B0-----:R-:W-:Y:S01]  /*0cc0*/  ISETP.NE.U32.AND P0, PT, R24, RZ, PT ;  /* 0x000000ff1800720c */ /* 0x001fe20003f05070 */
[----:B------:R-:W-:Y:S02]  /*0cd0*/  IMAD.IADD R5, R9, 0x1, R5 ;  /* 0x0000000109057824 */ /* 0x000fe400078e0205 */
[----:B------:R-:W-:Y:S01]  /*0ce0*/  IMAD.MOV.U32 R9, RZ, RZ, -0x1 ;  /* 0xffffffffff097424 */ /* 0x000fe200078e00ff */
[----:B------:R-:W-:-:S03]  /*0cf0*/  ISETP.NE.AND.EX P0, PT, R25, RZ, PT, P0 ;  /* 0x000000ff1900720c */ /* 0x000fc60003f05300 */
[----:B------:R-:W0:Y:S01]  /*0d00*/  LDC R15, c[0x0][0x600] ;  /* 0x00018000ff0f7b82 */ /* 0x000e220000000800 */
[-CC-:B-1----:R-:W-:Y:S02]  /*0d10*/  SHF.R.U64 R13, R8, R6.reuse, R5.reuse ;  /* 0x00000006080d7219 */ /* 0x182fe40000001205 */
[----:B------:R-:W-:-:S05]  /*0d20*/  SHF.R.U32.HI R0, RZ, R6, R5 ;  /* 0x00000006ff007219 */ /* 0x000fca0000011605 */
[----:B------:R-:W1:Y:S01]  /*0d30*/  LDC R14, c[0x0][0x648] ;  /* 0x00019200ff0e7b82 */ /* 0x000e620000000800 */
[-CC-:B--2---:R-:W-:Y:S02]  /*0d40*/  SHF.R.U64 R27, R13, R11.reuse, R0.reuse ;  /* 0x0000000b0d1b7219 */ /* 0x184fe40000001200 */
[----:B------:R-:W-:-:S05]  /*0d50*/  SHF.R.U32.HI R5, RZ, R11, R0 ;  /* 0x0000000bff057219 */ /* 0x000fca0000011600 */
[----:B------:R-:W2:Y:S01]  /*0d60*/  LDC R20, c[0x0][0x638] ;  /* 0x00018e00ff147b82 */ /* 0x000ea20000000800 */
[-CC-:B---3--:R-:W-:Y:S02]  /*0d70*/  SHF.R.U64 R28, R27, R12.reuse, R5.reuse ;  /* 0x0000000c1b1c7219 */ /* 0x188fe40000001205 */
[-C--:B------:R-:W-:Y:S02]  /*0d80*/  SHF.L.U32 R0, R9, R12.reuse, RZ ;  /* 0x0000000c09007219 */ /* 0x080fe400000006ff */
[----:B------:R-:W-:Y:S01]  /*0d90*/  SHF.R.U32.HI R5, RZ, R12, R5 ;  /* 0x0000000cff057219 */ /* 0x000fe20000011605 */
[----:B------:R-:W-:Y:S01]  /*0da0*/  IMAD.MOV.U32 R4, RZ, RZ, R28 ;  /* 0x000000ffff047224 */ /* 0x000fe200078e001c */
[----:B------:R-:W-:Y:S01]  /*0db0*/  LOP3.LUT R10, RZ, R0, RZ, 0x33, !PT ;  /* 0x00000000ff0a7212 */ /* 0x000fe200078e33ff */
[----:B------:R-:W3:Y:S01]  /*0dc0*/  LDC R26, c[0x0][0x610] ;  /* 0x00018400ff1a7b82 */ /* 0x000ee20000000800 */
[----:B------:R-:W-:Y:S05]  /*0dd0*/  @!P0 BRA `(.L_x_11) ;  /* 0x0000000000288947 */ /* 0x000fea0003800000 */
[----:B------:R-:W4:Y:S02]  /*0de0*/  LDC R9, c[0x0][0x64c] ;  /* 0x00019300ff097b82 */ /* 0x000f240000000800 */
[----:B----4-:R-:W-:-:S05]  /*0df0*/  IADD3 R9, P0, R28, R9, RZ ;  /* 0x000000091c097210 */ /* 0x010fca0007f1e0ff */
        /* <DEDUP_REMOVED lines=8> */
.L_x_11:
[----:B-1----:R-:W-:Y:S01]  /*0e80*/  SHF.R.U64 R4, R4, R14, R5 ;  /* 0x0000000e04047219 */ /* 0x002fe20000001205 */
[----:B0-----:R-:W-:Y:S01]  /*0e90*/  VIADD R6, R15, 0xffffffff ;  /* 0xffffffff0f067836 */ /* 0x001fe20000000000 */
[----:B------:R-:W-:Y:S02]  /*0ea0*/  SHF.L.U32 R0, R21, R12, RZ ;  /* 0x0000000c15007219 */ /* 0x000fe400000006ff */
[----:B------:R-:W-:Y:S01]  /*0eb0*/  LOP3.LUT R5, R27, R10, RZ, 0xc0, !PT ;  /* 0x0000000a1b057212 */ /* 0x000fe200078ec0ff */
[----:B------:R-:W-:Y:S01]  /*0ec0*/  IMAD.MOV R7, RZ, RZ, -R4 ;  /* 0x000000ffff077224 */ /* 0x000fe200078e0a04 */
[----:B------:R-:W-:Y:S02]  /*0ed0*/  SEL R3, R3, R30, !P1 ;  /* 0x0000001e03037207 */ /* 0x000fe40004800000 */
[----:B------:R-:W-:Y:S01]  /*0ee0*/  LOP3.LUT R6, R13, R6, RZ, 0xc0, !PT ;  /* 0x000000060d067212 */ /* 0x000fe200078ec0ff */
[----:B------:R-:W-:Y:S02]  /*0ef0*/  IMAD R4, R0, R4, R5 ;  /* 0x0000000400047224 */ /* 0x000fe400078e0205 */
[----:B--2---:R-:W-:-:S02]  /*0f00*/  IMAD R0, R7, R20, R28 ;  /* 0x0000001407007224 */ /* 0x004fc400078e021c */
[----:B---3--:R-:W-:Y:S02]  /*0f10*/  IMAD R3, R4, R26, R3 ;  /* 0x0000001a04037224 */ /* 0x008fe400078e0203 */
[----:B------:R-:W-:Y:S02]  /*0f20*/  IMAD.MOV.U32 R5, RZ, RZ, 0x1 ;  /* 0x00000001ff057424 */ /* 0x000fe400078e00ff */
[----:B------:R-:W-:-:S03]  /*0f30*/  IMAD R4, R0, R15, R6 ;  /* 0x0000000f00047224 */ /* 0x000fc600078e0206 */
[----:B------:R-:W-:Y:S02]  /*0f40*/  PRMT R0, R5, 0x7610, R0 ;  /* 0x0000761005007816 */ /* 0x000fe40000000000 */
[----:B------:R-:W-:Y:S02]  /*0f50*/  SEL R60, R4, R3, !P1 ;  /* 0x00000003043c7207 */ /* 0x000fe40004800000 */
[----:B------:R-:W-:-:S07]  /*0f60*/  SEL R59, R3, R4, !P1 ;  /* 0x00000004033b7207 */ /* 0x000fce0004800000 */
.L_x_9:
[----:B------:R-:W-:-:S08]  /*0f70*/  NOP ;  /* 0x0000000000007918 */ /* 0x000fd00000000000 */
[----:B------:R-:W0:Y:S02]  /*0f80*/  USETMAXREG.TRY_ALLOC.CTAPOOL UP0, 0xe8 ;  /* 0x000000e8000079c8 */ /* 0x000e240008000600 */
[----:B0-----:R-:W-:-:S13]  /*0f90*/  PLOP3.LUT P0, PT, PT, PT, UP0, 0x80, 0x0 ;  /* 0x000000000000781c */ /* 0x001fda0003f0f008 */
[----:B------:R-:W-:Y:S05]  /*0fa0*/  @!P0 BRA `(.L_x_9) ;  /* 0xfffffffc00f08947 */ /* 0x000fea000383ffff */
[----:B------:R-:W-:Y:S01]  /*0fb0*/  ULDC.64 UR4, c[0x0][0x598] ;  /* 0x0001660000047ab9 */ /* 0x000fe20000000a00 */
[----:B------:R-:W-:Y:S01]  /*0fc0*/  ULDC.64 UR36, c[0x0][0x208] ;  /* 0x0000820000247ab9 */ /* 0x000fe20000000a00 */
[----:B------:R-:W-:-:S04]  /*0fd0*/  ISETP.NE.U32.AND P0, PT, RZ, UR4, PT ;  /* 0x00000004ff007c0c */ /* 0x000fc8000bf05070 */
[----:B------:R-:W-:-:S13]  /*0fe0*/  ISETP.NE.AND.EX P0, PT, RZ, UR5, PT, P0 ;  /* 0x00000005ff007c0c */ /* 0x000fda000bf05300 */
[----:B------:R-:W-:Y:S05]  /*0ff0*/  @!P0 BRA `(.L_x_12) ;  /* 0x00000000001c8947 */ /* 0x000fea0003800000 */
[----:B------:R-:W0:Y:S02]  /*1000*/  LDC.64 R4, c[0x0][0x598] ;  /* 0x00016600ff047b82 */ /* 0x000e240000000a00 */
[----:B0-----:R-:W2:Y:S02]  /*1010*/  LDG.E.64 R4, desc[UR36][R4.64] ;  /* 0x0000002404047981 */ /* 0x001ea4000c1e1b00 */
[----:B--2---:R-:W-:-:S04]  /*1020*/  ISETP.NE.U32.AND P0, PT, R4, RZ, PT ;  /* 0x000000ff0400720c */ /* 0x004fc80003f05070 */
[----:B------:R-:W-:-:S13]  /*1030*/  ISETP.NE.AND.EX P0, PT, R5, RZ, PT, P0 ;  /* 0x000000ff0500720c */ /* 0x000fda0003f05300 */
[----:B------:R-:W-:Y:S05]  /*1040*/  @!P0 BRA `(.L_x_12) ;  /* 0x0000000000088947 */ /* 0x000fea0003800000 */
[----:B------:R0:W5:Y:S01]  /*1050*/  LD.E R56, desc[UR36][R4.64] ;  /* 0x0000002404387980 */ /* 0x000162000c101900 */
[----:B------:R-:W-:Y:S05]  /*1060*/  BRA `(.L_x_13) ;  /* 0x0000000000247947 */ /* 0x000fea0003800000 */
.L_x_12:
[----:B------:R-:W-:Y:S02]  /*1070*/  ULDC.64 UR4, c[0x0][0x588] ;  /* 0x0001620000047ab9 */ /* 0x000fe40000000a00 */
[----:B------:R-:W-:-:S04]  /*1080*/  ISETP.NE.U32.AND P0, PT, RZ, UR4, PT ;  /* 0x00000004ff007c0c */ /* 0x000fc8000bf05070 */
[----:B------:R-:W-:-:S13]  /*1090*/  ISETP.NE.AND.EX P0, PT, RZ, UR5, PT, P0 ;  /* 0x00000005ff007c0c */ /* 0x000fda000bf05300 */
[----:B------:R-:W-:Y:S05]  /*10a0*/  @!P0 BRA `(.L_x_14) ;  /* 0x00000000000c8947 */ /* 0x000fea0003800000 */
[----:B------:R-:W0:Y:S02]  /*10b0*/  LDC.64 R56, c[0x0][0x588] ;  /* 0x00016200ff387b82 */ /* 0x000e240000000a00 */
[----:B0-----:R1:W5:Y:S01]  /*10c0*/  LDG.E R56, desc[UR36][R56.64] ;  /* 0x0000002438387981 */ /* 0x001362000c1e1900 */
[----:B------:R-:W-:Y:S05]  /*10d0*/  BRA `(.L_x_13) ;  /* 0x0000000000087947 */ /* 0x000fea0003800000 */
.L_x_14:
[----:B------:R-:W-:Y:S02]  /*10e0*/  ULDC UR4, c[0x0][0x580] ;  /* 0x0001600000047ab9 */ /* 0x000fe40000000800 */
[----:B------:R-:W-:-:S07]  /*10f0*/  IMAD.U32 R56, RZ, RZ, UR4 ;  /* 0x00000004ff387e24 */ /* 0x000fce000f8e00ff */
.L_x_13:
[----:B------:R-:W-:Y:S02]  /*1100*/  ULDC.64 UR4, c[0x0][0x5a0] ;  /* 0x0001680000047ab9 */ /* 0x000fe40000000a00 */
[----:B------:R-:W-:-:S04]  /*1110*/  ISETP.NE.U32.AND P0, PT, RZ, UR4, PT ;  /* 0x00000004ff007c0c */ /* 0x000fc8000bf05070 */
[----:B------:R-:W-:-:S13]  /*1120*/  ISETP.NE.AND.EX P0, PT, RZ, UR5, PT, P0 ;  /* 0x00000005ff007c0c */ /* 0x000fda000bf05300 */
[----:B------:R-:W-:Y:S05]  /*1130*/  @!P0 BRA `(.L_x_15) ;  /* 0x00000000001c8947 */ /* 0x000fea0003800000 */
[----:B0-----:R-:W0:Y:S02]  /*1140*/  LDC.64 R4, c[0x0][0x5a0] ;  /* 0x00016800ff047b82 */ /* 0x001e240000000a00 */
[----:B0-----:R-:W2:Y:S02]  /*1150*/  LDG.E.64 R4, desc[UR36][R4.64] ;  /* 0x0000002404047981 */ /* 0x001ea4000c1e1b00 */
[----:B--2---:R-:W-:-:S04]  /*1160*/  ISETP.NE.U32.AND P0, PT, R4, RZ, PT ;  /* 0x000000ff0400720c */ /* 0x004fc80003f05070 */
[----:B------:R-:W-:-:S13]  /*1170*/  ISETP.NE.AND.EX P0, PT, R5, RZ, PT, P0 ;  /* 0x000000ff0500720c */ /* 0x000fda0003f05300 */
[----:B------:R-:W-:Y:S05]  /*1180*/  @!P0 BRA `(.L_x_15) ;  /* 0x0000000000088947 */ /* 0x000fea0003800000 */
[----:B-1----:R0:W5:Y:S01]  /*1190*/  LD.E R57, desc[UR36][R4.64] ;  /* 0x0000002404397980 */ /* 0x002162000c101900 */
[----:B------:R-:W-:Y:S05]  /*11a0*/  BRA `(.L_x_16) ;  /* 0x0000000000247947 */ /* 0x000fea0003800000 */
.L_x_15:
[----:B------:R-:W-:Y:S02]  /*11b0*/  ULDC.64 UR4, c[0x0][0x590] ;  /* 0x0001640000047ab9 */ /* 0x000fe40000000a00 */
[----:B------:R-:W-:-:S04]  /*11c0*/  ISETP.NE.U32.AND P0, PT, RZ, UR4, PT ;  /* 0x00000004ff007c0c */ /* 0x000fc8000bf05070 */
[----:B------:R-:W-:-:S13]  /*11d0*/  ISETP.NE.AND.EX P0, PT, RZ, UR5, PT, P0 ;  /* 0x00000005ff007c0c */ /* 0x000fda000bf05300 */
[----:B------:R-:W-:Y:S05]  /*11e0*/  @!P0 BRA `(.L_x_17) ;  /* 0x00000000000c8947 */ /* 0x000fea0003800000 */
[----:B0-----:R-:W1:Y:S02]  /*11f0*/  LDC.64 R4, c[0x0][0x590] ;  /* 0x00016400ff047b82 */ /* 0x001e640000000a00 */
[----:B-1----:R1:W5:Y:S01]  /*1200*/  LDG.E R57, desc[UR36][R4.64] ;  /* 0x0000002404397981 */ /* 0x002362000c1e1900 */
[----:B------:R-:W-:Y:S05]  /*1210*/  BRA `(.L_x_16) ;  /* 0x0000000000087947 */ /* 0x000fea0003800000 */
.L_x_17:
[----:B------:R-:W-:Y:S02]  /*1220*/  ULDC UR4, c[0x0][0x584] ;  /* 0x0001610000047ab9 */ /* 0x000fe40000000800 */
[----:B-1----:R-:W-:-:S07]  /*1230*/  IMAD.U32 R57, RZ, RZ, UR4 ;  /* 0x00000004ff397e24 */ /* 0x002fce000f8e00ff */
.L_x_16:
[----:B------:R-:W-:-:S13]  /*1240*/  LOP3.LUT P0, RZ, R0, 0xff, RZ, 0xc0, !PT ;  /* 0x000000ff00ff7812 */ /* 0x000fda000780c0ff */
[----:B------:R-:W-:Y:S05]  /*1250*/  @!P0 EXIT ;  /* 0x000000000000894d */ /* 0x000fea0003800000 */
[----:B------:R-:W-:Y:S01]  /*1260*/  ULDC UR4, c[0x0][0x28c] ;  /* 0x0000a30000047ab9 */ /* 0x000fe20000000800 */
[----:B------:R-:W-:Y:S01]  /*1270*/  UMOV UR38, URZ ;  /* 0x0000003f00267c82 */ /* 0x000fe20008000000 */
[----:B------:R-:W-:Y:S01]  /*1280*/  UIADD3 UR4, UR4, 0x7f, URZ ;  /* 0x0000007f04047890 */ /* 0x000fe2000fffe03f */
[----:B------:R-:W-:-:S03]  /*1290*/  UMOV UR39, URZ ;  /* 0x0000003f00277c82 */ /* 0x000fc60008000000 */
[----:B------:R-:W-:-:S04]  /*12a0*/  USHF.R.S32.HI UR5, URZ, 0x1f, UR4 ;  /* 0x0000001f3f057899 */ /* 0x000fc80008011404 */
[----:B------:R-:W-:-:S04]  /*12b0*/  ULEA.HI UR5, UR5, UR4, URZ, 0x7 ;  /* 0x0000000405057291 */ /* 0x000fc8000f8f383f */
[----:B------:R-:W-:-:S12]  /*12c0*/  USHF.R.S32.HI UR40, URZ, 0x7, UR5 ;  /* 0x000000073f287899 */ /* 0x000fd80008011405 */
.L_x_105:
[----:B------:R-:W-:Y:S01]  /*12d0*/  LOP3.LUT R0, R18, 0x80, RZ, 0xc0, !PT ;  /* 0x0000008012007812 */ /* 0x000fe200078ec0ff */
[----:B------:R-:W2:Y:S01]  /*12e0*/  S2UR UR7, SR_CgaCtaId ;  /* 0x00000000000779c3 */ /* 0x000ea20000008800 */
[----:B------:R-:W-:Y:S02]  /*12f0*/  UMOV UR6, 0x400 ;  /* 0x0000040000067882 */ /* 0x000fe40000000000 */
[----:B------:R-:W-:-:S06]  /*1300*/  SHF.R.U32.HI R0, RZ, 0x7, R0 ;  /* 0x00000007ff007819 */ /* 0x000fcc0000011600 */
[----:B------:R-:W3:Y:S01]  /*1310*/  SHFL.IDX PT, R0, R0, RZ, 0x1f ;  /* 0x00001fff00007589 */ /* 0x000ee200000e0000 */
[----:B--2---:R-:W-:Y:S01]  /*1320*/  ULEA UR6, UR7, UR6, 0x18 ;  /* 0x0000000607067291 */ /* 0x004fe2000f8ec03f */
[----:B---3--:R-:W-:-:S13]  /*1330*/  R2UR UR4, R0 ;  /* 0x00000000000472ca */ /* 0x008fda00000e0000 */
[----:B------:R-:W-:-:S04]  /*1340*/  ULEA.HI UR5, UR4, UR4, URZ, 0x1 ;  /* 0x0000000404057291 */ /* 0x000fc8000f8f083f */
[----:B------:R-:W-:-:S04]  /*1350*/  ULOP3.LUT UR5, UR5, 0x7fffe, URZ, 0xc0, !UPT ;  /* 0x0007fffe05057892 */ /* 0x000fc8000f8ec03f */
[----:B------:R-:W-:-:S03]  /*1360*/  UIADD3 UR5, UR4, -UR5, URZ ;  /* 0x8000000504057290 */ /* 0x000fc6000fffe03f */
[----:B------:R-:W-:Y:S01]  /*1370*/  ULDC UR4, c[0x0][0x28c] ;  /* 0x0000a30000047ab9 */ /* 0x000fe20000000800 */
[----:B------:R-:W-:Y:S01]  /*1380*/  ULEA UR5, UR5, UR6, 0xd ;  /* 0x0000000605057291 */ /* 0x000fe2000f8e683f */
[----:B------:R-:W-:-:S03]  /*1390*/  ISETP.LT.AND P0, PT, RZ, UR4, PT ;  /* 0x00000004ff007c0c */ /* 0x000fc6000bf01270 */
[----:B------:R-:W-:-:S04]  /*13a0*/  UIADD3 UR5, UR5, 0x180, URZ ;  /* 0x0000018005057890 */ /* 0x000fc8000fffe03f */
[----:B------:R-:W-:-:S04]  /*13b0*/  USHF.R.U32.HI UR5, URZ, 0x4, UR5 ;  /* 0x000000043f057899 */ /* 0x000fc80008011605 */
[----:B------:R-:W-:Y:S02]  /*13c0*/  ULOP3.LUT UR41, UR5, 0x3fff, URZ, 0xc0, !UPT ;  /* 0x00003fff05297892 */ /* 0x000fe4000f8ec03f */
[----:B0---4-:R-:W-:Y:S10]  /*13d0*/  @P0 BRA `(.L_x_18) ;  /* 0x0000000000400947 */ /* 0x011ff40003800000 */
[----:B------:R-:W-:Y:S01]  /*13e0*/  MOV R0, 0x0 ;  /* 0x0000000000007802 */ /* 0x000fe20000000f00 */
[----:B------:R-:W-:Y:S01]  /*13f0*/  ULDC.64 UR4, c[0x4][0x68] ;  /* 0x01001a0000047ab9 */ /* 0x000fe20000000a00 */
[----:B------:R-:W-:Y:S01]  /*1400*/  ULDC.64 UR6, c[0x4][0x8] ;  /* 0x0100020000067ab9 */ /* 0x000fe20000000a00 */
[----:B01----:R-:W-:Y:S01]  /*1410*/  IMAD.U32 R4, RZ, RZ, UR4 ;  /* 0x00000004ff047e24 */ /* 0x003fe2000f8e00ff */
[----:B------:R0:W1:Y:S01]  /*1420*/  LDC.64 R14, c[0x4][R0] ;  /* 0x01000000000e7b82 */ /* 0x0000620000000a00 */
[----:B------:R-:W-:Y:S01]  /*1430*/  IMAD.U32 R5, RZ, RZ, UR5 ;  /* 0x00000005ff057e24 */ /* 0x000fe2000f8e00ff */
[----:B------:R-:W-:Y:S01]  /*1440*/  ULDC.64 UR4, c[0x4][0x70] ;  /* 0x01001c0000047ab9 */ /* 0x000fe20000000a00 */
[----:B------:R-:W-:Y:S02]  /*1450*/  IMAD.U32 R10, RZ, RZ, UR6 ;  /* 0x00000006ff0a7e24 */ /* 0x000fe4000f8e00ff */
[----:B------:R-:W-:Y:S02]  /*1460*/  IMAD.U32 R6, RZ, RZ, UR4 ;  /* 0x00000004ff067e24 */ /* 0x000fe4000f8e00ff */
[----:B------:R-:W-:-:S02]  /*1470*/  IMAD.U32 R7, RZ, RZ, UR5 ;  /* 0x00000005ff077e24 */ /* 0x000fc4000f8e00ff */
[----:B------:R-:W-:Y:S02]  /*1480*/  IMAD.U32 R11, RZ, RZ, UR7 ;  /* 0x00000007ff0b7e24 */ /* 0x000fe4000f8e00ff */
[----:B------:R-:W-:Y:S02]  /*1490*/  IMAD.MOV.U32 R8, RZ, RZ, 0x1e1 ;  /* 0x000001e1ff087424 */ /* 0x000fe400078e00ff */
[----:B------:R-:W-:Y:S02]  /*14a0*/  IMAD.MOV.U32 R12, RZ, RZ, 0x1 ;  /* 0x00000001ff0c7424 */ /* 0x000fe400078e00ff */
[----:B0-----:R-:W-:-:S07]  /*14b0*/  IMAD.MOV.U32 R13, RZ, RZ, RZ ;  /* 0x000000ffff0d7224 */ /* 0x001fce00078e00ff */
[----:B------:R-:W-:-:S07]  /*14c0*/  LEPC R20, `(.L_x_18) ;  /* 0x000000001014794e */ /* 0x000fce0000000000 */
[----:B-1---5:R-:W-:Y:S05]  /*14d0*/  CALL.ABS.NOINC R14 ;  /* 0x000000000e007343 */ /* 0x022fea0003c00000 */
.L_x_18:
[----:B------:R-:W-:-:S04]  /*14e0*/  LOP3.LUT R0, R19, 0x1, RZ, 0xfc, !PT ;  /* 0x0000000113007812 */ /* 0x000fc800078efcff */
[----:B------:R-:W-:-:S13]  /*14f0*/  ISETP.NE.AND P0, PT, R0, 0x3, PT ;  /* 0x000000030000780c */ /* 0x000fda0003f05270 */
[----:B------:R-:W-:Y:S05]  /*1500*/  @!P0 BRA `(.L_x_19) ;  /* 0x0000000000048947 */ /* 0x000fea0003800000 */
[----:B------:R-:W-:Y:S01]  /*1510*/  BPT.TRAP 0x1 ;  /* 0x000000040000795c */ /* 0x000fe20000300000 */
.L_x_19:
[----:B------:R-:W2:Y:S01]  /*1520*/  S2UR UR5, SR_CgaCtaId ;  /* 0x00000000000579c3 */ /* 0x000ea20000008800 */
[----:B------:R-:W-:Y:S01]  /*1530*/  UMOV UR4, 0x400 ;  /* 0x0000040000047882 */ /* 0x000fe20000000000 */
[----:B------:R-:W-:Y:S02]  /*1540*/  IMAD.U32 R0, RZ, RZ, UR38 ;  /* 0x00000026ff007e24 */ /* 0x000fe4000f8e00ff */
[----:B------:R-:W-:-:S03]  /*1550*/  IMAD.U32 R3, RZ, RZ, UR39 ;  /* 0x00000027ff037e24 */ /* 0x000fc6000f8e00ff */
[----:B------:R-:W-:Y:S01]  /*1560*/  SHF.L.U32 R0, R0, 0x1f, RZ ;  /* 0x0000001f00007819 */ /* 0x000fe200000006ff */
[----:B--2---:R-:W-:-:S06]  /*1570*/  ULEA UR4, UR5, UR4, 0x18 ;  /* 0x0000000405047291 */ /* 0x004fcc000f8ec03f */
[----:B------:R-:W-:-:S04]  /*1580*/  IMAD.U32 R6, RZ, RZ, UR4 ;  /* 0x00000004ff067e24 */ /* 0x000fc8000f8e00ff */
[----:B------:R-:W-:-:S04]  /*1590*/  IMAD R3, R3, 0x8, R6 ;  /* 0x0000000803037824 */ /* 0x000fc800078e0206 */
[----:B------:R2:W3:Y:S01]  /*15a0*/  SYNCS.PHASECHK.TRANS64.TRYWAIT P1, [R3+URZ], R0 ;  /* 0x00000000030075a7 */ /* 0x0004e2000802017f */
[----:B------:R-:W-:Y:S05]  /*15b0*/  @!P0 BRA `(.L_x_20) ;  /* 0x0000000000048947 */ /* 0x000fea0003800000 */
[----:B------:R-:W-:Y:S01]  /*15c0*/  BPT.TRAP 0x1 ;  /* 0x000000040000795c */ /* 0x000fe20000300000 */
.L_x_20:
[----:B---3--:R-:W-:Y:S05]  /*15d0*/  @P1 BRA `(.L_x_21) ;  /* 0x0000000000081947 */ /* 0x008fea0003800000 */
[----:B------:R-:W3:Y:S02]  /*15e0*/  SYNCS.PHASECHK.TRANS64.TRYWAIT P1, [R3+URZ], R0 ;  /* 0x00000000030075a7 */ /* 0x000ee4000802017f */
[----:B---3--:R-:W-:Y:S05]  /*15f0*/  @!P1 BRA `(.L_x_22) ;  /* 0x0000004400f89947 */ /* 0x008fea0003800000 */
.L_x_21:
[----:B------:R-:W-:-:S04]  /*1600*/  UISETP.LT.AND UP0, UPT, UR40, 0x1, UPT ;  /* 0x000000012800788c */ /* 0x000fc8000bf01270 */
[----:B------:R-:W-:-:S06]  /*1610*/  USEL UR4, UR40, 0x1, UP0 ;  /* 0x0000000128047887 */ /* 0x000fcc0008000000 */
[----:B--23--:R-:W-:Y:S01]  /*1620*/  IMAD.U32 R0, RZ, RZ, UR4 ;  /* 0x00000004ff007e24 */ /* 0x00cfe2000f8e00ff */
[----:B------:R-:W-:Y:S05]  /*1630*/  WARPSYNC.ALL ;  /* 0x0000000000007948 */ /* 0x000fea0003800000 */
[----:B------:R-:W-:-:S04]  /*1640*/  IADD3 R0, -R0, UR40, RZ ;  /* 0x0000002800007c10 */ /* 0x000fc8000fffe1ff */
[----:B------:R-:W-:Y:S02]  /*1650*/  ISETP.GE.AND P1, PT, R0, 0x1, PT ;  /* 0x000000010000780c */ /* 0x000fe40003f26270 */
[----:B------:R-:W-:Y:S01]  /*1660*/  R2UR UR4, R6 ;  /* 0x00000000060472ca */ /* 0x000fe200000e0000 */
[----:B------:R-:W-:Y:S01]  /*1670*/  WARPGROUP.ARRIVE ;  /* 0x00000000000079c5 */ /* 0x000fe20000000000 */
[----:B------:R-:W-:Y:S01]  /*1680*/  UMOV UR9, 0x40000040 ;  /* 0x4000004000097882 */ /* 0x000fe20000000000 */
[----:B------:R-:W-:-:S10]  /*1690*/  UMOV UR11, 0x40000040 ;  /* 0x40000040000b7882 */ /* 0x000fd40000000000 */
[----:B------:R-:W-:-:S04]  /*16a0*/  UIADD3 UR4, UR4, 0x24180, URZ ;  /* 0x0002418004047890 */ /* 0x000fc8000fffe03f */
[----:B------:R-:W-:-:S04]  /*16b0*/  USHF.R.U32.HI UR4, URZ, 0x4, UR4 ;  /* 0x000000043f047899 */ /* 0x000fc80008011604 */
[----:B------:R-:W-:Y:S02]  /*16c0*/  ULOP3.LUT UR5, UR4, 0x3fff, URZ, 0xc0, !UPT ;  /* 0x00003fff04057892 */ /* 0x000fe4000f8ec03f */
[----:B------:R-:W-:Y:S02]  /*16d0*/  ULOP3.LUT UR4, UR41, 0x10000, URZ, 0xfc, !UPT ;  /* 0x0001000029047892 */ /* 0x000fe4000f8efc3f */
[----:B------:R-:W-:Y:S02]  /*16e0*/  ULOP3.LUT UR5, UR5, 0x10000, URZ, 0xfc, !UPT ;  /* 0x0001000005057892 */ /* 0x000fe4000f8efc3f */
[----:B------:R-:W-:Y:S02]  /*16f0*/  ULEA UR6, UR39, UR4, 0xa ;  /* 0x0000000427067291 */ /* 0x000fe4000f8e503f */
[----:B------:R-:W-:-:S05]  /*1700*/  ULEA UR7, UR39, UR5, 0x9 ;  /* 0x0000000527077291 */ /* 0x000fca000f8e483f */
[----:B------:R-:W-:Y:S02]  /*1710*/  UMOV UR8, UR6 ;  /* 0x0000000600087c82 */ /* 0x000fe40008000000 */
[----:B------:R-:W-:Y:S02]  /*1720*/  UMOV UR10, UR7 ;  /* 0x00000007000a7c82 */ /* 0x000fe40008000000 */
[----:B------:R-:W-:Y:S01]  /*1730*/  IGMMA.64x64x32.S8.S8 R24, gdesc[UR8], RZ, !UPT, gsb0 ;  /* 0x01e00000081879f1 */ /* 0x000fe2000c0410ff */
[----:B------:R-:W-:Y:S02]  /*1740*/  UIADD3 UR8, UR6, 0x2, URZ ;  /* 0x0000000206087890 */ /* 0x000fe4000fffe03f */
[----:B------:R-:W-:Y:S01]  /*1750*/  UIADD3 UR10, UR7, 0x2, URZ ;  /* 0x00000002070a7890 */ /* 0x000fe2000fffe03f */
[----:B------:R-:W-:Y:S01]  /*1760*/  UMOV UR9, 0x40000040 ;  /* 0x4000004000097882 */ /* 0x000fe20000000000 */
[----:B------:R-:W-:Y:S01]  /*1770*/  UMOV UR11, 0x40000040 ;  /* 0x40000040000b7882 */ /* 0x000fe20000000000 */
[----:B------:R-:W-:-:S02]  /*1780*/  WARPGROUP.DEPBAR.LE gsb0, 0x0 ;  /* 0x00008000000079c5 */ /* 0x000fc40000010000 */
[----:B------:R-:W-:-:S06]  /*1790*/  WARPGROUP.ARRIVE ;  /* 0x00000000000079c5 */ /* 0x000fcc0000000000 */
[----:B------:R-:W-:Y:S01]  /*17a0*/  IGMMA.64x64x32.S8.S8 R24, gdesc[UR8], R24, gsb0 ;  /* 0x01e00000081879f1 */ /* 0x000fe20008041018 */
[----:B------:R-:W-:Y:S02]  /*17b0*/  UIADD3 UR8, UR6, 0x4, URZ ;  /* 0x0000000406087890 */ /* 0x000fe4000fffe03f */
[----:B------:R-:W-:Y:S01]  /*17c0*/  UIADD3 UR10, UR7, 0x4, URZ ;  /* 0x00000004070a7890 */ /* 0x000fe2000fffe03f */
[----:B------:R-:W-:Y:S01]  /*17d0*/  UMOV UR9, 0x40000040 ;  /* 0x4000004000097882 */ /* 0x000fe20000000000 */
[----:B------:R-:W-:Y:S01]  /*17e0*/  UMOV UR11, 0x40000040 ;  /* 0x40000040000b7882 */ /* 0x000fe20000000000 */
[----:B------:R-:W-:Y:S02]  /*17f0*/  WARPGROUP.DEPBAR.LE gsb0, 0x0 ;  /* 0x00008000000079c5 */ /* 0x000fe40000010000 */
        /* <DEDUP_REMOVED lines=8> */
[----:B------:R-:W-:Y:S03]  /*1880*/  IGMMA.64x64x32.S8.S8 R24, gdesc[UR8], R24, gsb0 ;  /* 0x01e00000081879f1 */ /* 0x000fe60008041018 */
[----:B------:R-:W-:Y:S02]  /*1890*/  WARPGROUP.DEPBAR.LE gsb0, 0x0 ;  /* 0x00008000000079c5 */ /* 0x000fe40000010000 */
[----:B------:R-:W-:Y:S05]  /*18a0*/  @!P1 BRA `(.L_x_23) ;  /* 0x0000000400249947 */ /* 0x000fea0003800000 */
[----:B------:R-:W-:Y:S02]  /*18b0*/  UIADD3 UR6, UR39, 0x1, URZ ;  /* 0x0000000127067890 */ /* 0x000fe4000fffe03f */
[----:B------:R-:W-:Y:S02]  /*18c0*/  IMAD.U32 R3, RZ, RZ, UR39 ;  /* 0x00000027ff037e24 */ /* 0x000fe4000f8e00ff */
[----:B------:R-:W-:-:S04]  /*18d0*/  UISETP.NE.AND UP0, UPT, UR6, 0x9, UPT ;  /* 0x000000090600788c */ /* 0x000fc8000bf05270 */
[----:B------:R-:W-:Y:S02]  /*18e0*/  USEL UR7, URZ, 0x1, UP0 ;  /* 0x000000013f077887 */ /* 0x000fe40008000000 */
[----:B------:R-:W-:Y:S02]  /*18f0*/  USEL UR6, UR6, URZ, UP0 ;  /* 0x0000003f06067287 */ /* 0x000fe40008000000 */
[----:B------:R-:W-:-:S06]  /*1900*/  ULOP3.LUT UR7, UR38, UR7, URZ, 0x3c, !UPT ;  /* 0x0000000726077292 */ /* 0x000fcc000f8e3c3f */
[----:B------:R-:W-:-:S07]  /*1910*/  IMAD.U32 R7, RZ, RZ, UR7 ;  /* 0x00000007ff077e24 */ /* 0x000fce000f8e00ff */
.L_x_30:
[----:B------:R-:W-:Y:S05]  /*1920*/  @!P0 BRA `(.L_x_24) ;  /* 0x0000000000048947 */ /* 0x000fea0003800000 */
[----:B------:R-:W-:Y:S01]  /*1930*/  BPT.TRAP 0x1 ;  /* 0x000000040000795c */ /* 0x000fe20000300000 */
.L_x_24:
[----:B------:R-:W2:Y:S01]  /*1940*/  S2UR UR8, SR_CgaCtaId ;  /* 0x00000000000879c3 */ /* 0x000ea20000008800 */
[----:B------:R-:W-:Y:S01]  /*1950*/  UMOV UR7, 0x400 ;  /* 0x0000040000077882 */ /* 0x000fe20000000000 */
[----:B01----:R-:W-:Y:S01]  /*1960*/  IMAD.U32 R5, RZ, RZ, UR6 ;  /* 0x00000006ff057e24 */ /* 0x003fe2000f8e00ff */
[----:B------:R-:W-:Y:S01]  /*1970*/  SHF.L.U32 R4, R7, 0x1f, RZ ;  /* 0x0000001f07047819 */ /* 0x000fe200000006ff */
[----:B--2---:R-:W-:-:S06]  /*1980*/  ULEA UR7, UR8, UR7, 0x18 ;  /* 0x0000000708077291 */ /* 0x004fcc000f8ec03f */
[----:B------:R-:W-:-:S04]  /*1990*/  IMAD.U32 R6, RZ, RZ, UR7 ;  /* 0x00000007ff067e24 */ /* 0x000fc8000f8e00ff */
[----:B------:R-:W-:-:S04]  /*19a0*/  IMAD R5, R5, 0x8, R6 ;  /* 0x0000000805057824 */ /* 0x000fc800078e0206 */
[----:B------:R0:W1:Y:S01]  /*19b0*/  SYNCS.PHASECHK.TRANS64.TRYWAIT P1, [R5+URZ], R4 ;  /* 0x00000004050075a7 */ /* 0x000062000802017f */
[----:B------:R-:W-:Y:S05]  /*19c0*/  @!P0 BRA `(.L_x_25) ;  /* 0x0000000000048947 */ /* 0x000fea0003800000 */
[----:B------:R-:W-:Y:S01]  /*19d0*/  BPT.TRAP 0x1 ;  /* 0x000000040000795c */ /* 0x000fe20000300000 */
.L_x_25:
[----:B-1----:R-:W-:Y:S05]  /*19e0*/  @P1 BRA `(.L_x_26) ;  /* 0x0000000000081947 */ /* 0x002fea0003800000 */
[----:B------:R-:W1:Y:S02]  /*19f0*/  SYNCS.PHASECHK.TRANS64.TRYWAIT P1, [R5+URZ], R4 ;  /* 0x00000004050075a7 */ /* 0x000e64000802017f */
[----:B-1----:R-:W-:Y:S05]  /*1a00*/  @!P1 BRA `(.L_x_27) ;  /* 0x0000004400089947 */ /* 0x002fea0003800000 */
.L_x_26:
[----:B------:R-:W-:Y:S01]  /*1a10*/  ULEA UR7, UR6, UR4, 0xa ;  /* 0x0000000406077291 */ /* 0x000fe2000f8e503f */
[----:B------:R-:W-:Y:S01]  /*1a20*/  WARPGROUP.ARRIVE ;  /* 0x00000000000079c5 */ /* 0x000fe20000000000 */
[----:B------:R-:W-:Y:S01]  /*1a30*/  ULEA UR12, UR6, UR5, 0x9 ;  /* 0x00000005060c7291 */ /* 0x000fe2000f8e483f */
[----:B------:R-:W-:Y:S01]  /*1a40*/  UMOV UR9, 0x40000040 ;  /* 0x4000004000097882 */ /* 0x000fe20000000000 */
[----:B------:R-:W-:-:S03]  /*1a50*/  UMOV UR11, 0x40000040 ;  /* 0x40000040000b7882 */ /* 0x000fc60000000000 */
[----:B------:R-:W-:Y:S02]  /*1a60*/  UMOV UR8, UR7 ;  /* 0x0000000700087c82 */ /* 0x000fe40008000000 */
[----:B------:R-:W-:Y:S02]  /*1a70*/  UMOV UR10, UR12 ;  /* 0x0000000c000a7c82 */ /* 0x000fe40008000000 */
[----:B------:R-:W-:Y:S01]  /*1a80*/  IGMMA.64x64x32.S8.S8 R24, gdesc[UR8], R24, gsb0 ;  /* 0x01e00000081879f1 */ /* 0x000fe20008041018 */
        /* <DEDUP_REMOVED lines=23> */
[----:B------:R-:W-:Y:S01]  /*1c00*/  BPT.TRAP 0x1 ;  /* 0x000000040000795c */ /* 0x000fe20000300000 */
.L_x_28:
[----:B------:R-:W-:-:S13]  /*1c10*/  ISETP.NE.AND P1, PT, R23, RZ, PT ;  /* 0x000000ff1700720c */ /* 0x000fda0003f25270 */
[----:B01----:R-:W-:-:S04]  /*1c20*/  @P1 IMAD R4, R3, 0x8, R6 ;  /* 0x0000000803041824 */ /* 0x003fc800078e0206 */
[----:B------:R-:W-:-:S05]  /*1c30*/  @P1 VIADD R5, R4, 0x48 ;  /* 0x0000004804051836 */ /* 0x000fca0000000000 */
[----:B------:R-:W-:-:S04]  /*1c40*/  @P1 PRMT R5, R22, 0x654, R5 ;  /* 0x0000065416051816 */ /* 0x000fc80000000005 */
[----:B------:R0:W-:Y:S01]  /*1c50*/  @P1 SYNCS.ARRIVE.TRANS64.RED.A1T0 RZ, [R5+URZ], RZ ;  /* 0x000000ff05ff19a7 */ /* 0x0001e2000810043f */
[----:B------:R-:W-:-:S13]  /*1c60*/  ISETP.GT.U32.AND P1, PT, R19, 0x1, PT ;  /* 0x000000011300780c */ /* 0x000fda0003f24070 */
[----:B0-----:R-:W-:Y:S05]  /*1c70*/  @P1 BRA `(.L_x_29) ;  /* 0x0000000000041947 */ /* 0x001fea0003800000 */
[----:B------:R-:W-:Y:S01]  /*1c80*/  BPT.TRAP 0x1 ;  /* 0x000000040000795c */ /* 0x000fe20000300000 */
.L_x_29:
[----:B------:R-:W-:Y:S01]  /*1c90*/  UIADD3 UR6, UR6, 0x1, URZ ;  /* 0x0000000106067890 */ /* 0x000fe2000fffe03f */
[C---:B------:R-:W-:Y:S01]  /*1ca0*/  ISETP.GT.AND P2, PT, R0.reuse, 0x1, PT ;  /* 0x000000010000780c */ /* 0x040fe20003f44270 */
[----:B------:R-:W-:Y:S02]  /*1cb0*/  VIADD R3, R3, 0x1 ;  /* 0x0000000103037836 */ /* 0x000fe40000000000 */
[----:B------:R-:W-:Y:S01]  /*1cc0*/  UISETP.NE.AND UP0, UPT, UR6, 0x9, UPT ;  /* 0x000000090600788c */ /* 0x000fe2000bf05270 */
[----:B------:R-:W-:Y:S02]  /*1cd0*/  VIADD R0, R0, 0xffffffff ;  /* 0xffffffff00007836 */ /* 0x000fe40000000000 */
[C---:B------:R-:W-:Y:S01]  /*1ce0*/  ISETP.NE.AND P1, PT, R3.reuse, 0x9, PT ;  /* 0x000000090300780c */ /* 0x040fe20003f25270 */
[----:B------:R-:W-:Y:S02]  /*1cf0*/  USEL UR7, URZ, 0x1, UP0 ;  /* 0x000000013f077887 */ /* 0x000fe40008000000 */
[----:B------:R-:W-:Y:S01]  /*1d00*/  USEL UR6, UR6, URZ, UP0 ;  /* 0x0000003f06067287 */ /* 0x000fe20008000000 */
[----:B------:R-:W-:-:S03]  /*1d10*/  SEL R3, R3, RZ, P1 ;  /* 0x000000ff03037207 */ /* 0x000fc60000800000 */
[----:B------:R-:W-:Y:S01]  /*1d20*/  LOP3.LUT R7, R7, UR7, RZ, 0x3c, !PT ;  /* 0x0000000707077c12 */ /* 0x000fe2000f8e3cff */
[----:B------:R-:W-:Y:S07]  /*1d30*/  @P2 BRA `(.L_x_30) ;  /* 0xfffffff800f82947 */ /* 0x000fee000383ffff */
.L_x_23:
[----:B------:R-:W2:Y:S02]  /*1d40*/  LDC R0, c[0x0][0x28c] ;  /* 0x0000a300ff007b82 */ /* 0x000ea40000000800 */
[----:B--2---:R-:W-:-:S13]  /*1d50*/  ISETP.GE.AND P1, PT, R0, 0x1, PT ;  /* 0x000000010000780c */ /* 0x004fda0003f26270 */
[----:B------:R-:W-:Y:S05]  /*1d60*/  @!P1 BRA `(.L_x_31) ;  /* 0x0000000000509947 */ /* 0x000fea0003800000 */
[----:B------:R-:W-:Y:S05]  /*1d70*/  @!P0 BRA `(.L_x_32) ;  /* 0x0000000000048947 */ /* 0x000fea0003800000 */
[----:B------:R-:W-:Y:S01]  /*1d80*/  BPT.TRAP 0x1 ;  /* 0x000000040000795c */ /* 0x000fe20000300000 */
.L_x_32:
[----:B------:R-:W-:Y:S01]  /*1d90*/  ISETP.NE.AND P0, PT, R23, RZ, PT ;  /* 0x000000ff1700720c */ /* 0x000fe20003f05270 */
[----:B------:R-:W-:Y:S01]  /*1da0*/  BSSY B0, `(.L_x_33) ;  /* 0x000000e000007945 */ /* 0x000fe20003800000 */
[----:B------:R-:W-:-:S11]  /*1db0*/  ISETP.GT.U32.AND P1, PT, R19, 0x1, PT ;  /* 0x000000011300780c */ /* 0x000fd60003f24070 */
[----:B------:R-:W-:Y:S05]  /*1dc0*/  @!P0 BRA `(.L_x_34) ;  /* 0x00000000002c8947 */ /* 0x000fea0003800000 */
[----:B------:R-:W-:-:S04]  /*1dd0*/  UISETP.LT.AND UP0, UPT, UR40, 0x1, UPT ;  /* 0x000000012800788c */ /* 0x000fc8000bf01270 */
[----:B------:R-:W-:-:S04]  /*1de0*/  USEL UR6, UR40, 0x1, UP0 ;  /* 0x0000000128067887 */ /* 0x000fc80008000000 */
[----:B------:R-:W-:-:S04]  /*1df0*/  UIADD3 UR6, UR39, UR40, -UR6 ;  /* 0x0000002827067290 */ /* 0x000fc8000fffe806 */
[----:B------:R-:W-:-:S04]  /*1e00*/  UIMAD.WIDE.U32 UR4, UR6, 0x38e38e39, URZ ;  /* 0x38e38e39060478a5 */ /* 0x000fc8000f8e003f */
[----:B------:R-:W-:-:S04]  /*1e10*/  USHF.R.U32.HI UR4, URZ, 0x1, UR5 ;  /* 0x000000013f047899 */ /* 0x000fc80008011605 */
[----:B------:R-:W-:-:S06]  /*1e20*/  UIMAD UR6, UR4, -0x9, UR6 ;  /* 0xfffffff7040678a4 */ /* 0x000fcc000f8e0206 */
[----:B------:R-:W-:-:S04]  /*1e30*/  IMAD.U32 R3, RZ, RZ, UR6 ;  /* 0x00000006ff037e24 */ /* 0x000fc8000f8e00ff */
[----:B------:R-:W-:-:S04]  /*1e40*/  IMAD R0, R3, 0x8, R6 ;  /* 0x0000000803007824 */ /* 0x000fc800078e0206 */
[----:B------:R-:W-:-:S05]  /*1e50*/  VIADD R3, R0, 0x48 ;  /* 0x0000004800037836 */ /* 0x000fca0000000000 */
[----:B------:R-:W-:-:S04]  /*1e60*/  PRMT R3, R22, 0x654, R3 ;  /* 0x0000065416037816 */ /* 0x000fc80000000003 */
[----:B------:R2:W-:Y:S03]  /*1e70*/  SYNCS.ARRIVE.TRANS64.RED.A1T0 RZ, [R3+URZ], RZ ;  /* 0x000000ff03ff79a7 */ /* 0x0005e6000810043f */
.L_x_34:
[----:B------:R-:W-:Y:S05]  /*1e80*/  BSYNC B0 ;  /* 0x0000000000007941 */ /* 0x000fea0003800000 */
.L_x_33:
[----:B------:R-:W-:Y:S05]  /*1e90*/  @P1 BRA `(.L_x_31) ;  /* 0x0000000000041947 */ /* 0x000fea0003800000 */
[----:B------:R-:W-:Y:S01]  /*1ea0*/  BPT.TRAP 0x1 ;  /* 0x000000040000795c */ /* 0x000fe20000300000 */
.L_x_31:
[----:B------:R-:W3:Y:S01]  /*1eb0*/  LDC R8, c[0x0][0x288] ;  /* 0x0000a200ff087b82 */ /* 0x000ee20000000800 */
[----:B01----:R-:W-:Y:S01]  /*1ec0*/  LOP3.LUT R4, R18, 0x60, RZ, 0xc0, !PT ;  /* 0x0000006012047812 */ /* 0x003fe200078ec0ff */
[----:B------:R-:W-:Y:S01]  /*1ed0*/  IMAD.SHL.U32 R7, R60, 0x40, RZ ;  /* 0x000000403c077824 */ /* 0x000fe200078e00ff */
[----:B------:R-:W-:Y:S01]  /*1ee0*/  UIADD3 UR39, UR40, UR39, URZ ;  /* 0x0000002728277290 */ /* 0x000fe2000fffe03f */
[----:B------:R-:W-:Y:S01]  /*1ef0*/  SHF.R.U32.HI R0, RZ, 0x2, R18 ;  /* 0x00000002ff007819 */ /* 0x000fe20000011612 */
[----:B------:R-:W-:Y:S01]  /*1f00*/  IMAD.SHL.U32 R13, R59, 0x80, RZ ;  /* 0x000000803b0d7824 */ /* 0x000fe200078e00ff */
[----:B------:R-:W-:Y:S01]  /*1f10*/  SHF.R.U32.HI R6, RZ, 0x1, R4 ;  /* 0x00000001ff067819 */ /* 0x000fe20000011604 */
[----:B------:R-:W-:Y:S01]  /*1f20*/  UISETP.GT.U32.AND UP0, UPT, UR39, 0x8, UPT ;  /* 0x000000082700788c */ /* 0x000fe2000bf04070 */
[----:B------:R-:W-:Y:S01]  /*1f30*/  LOP3.LUT R4, R18, 0x3, RZ, 0xc0, !PT ;  /* 0x0000000312047812 */ /* 0x000fe200078ec0ff */
[----:B------:R-:W-:Y:S01]  /*1f40*/  ULDC UR7, c[0x0][0x284] ;  /* 0x0000a10000077ab9 */ /* 0x000fe20000000800 */
[----:B------:R-:W-:Y:S01]  /*1f50*/  SHF.R.U32.HI R5, RZ, 0x7, R18 ;  /* 0x00000007ff057819 */ /* 0x000fe20000011612 */
[----:B------:R-:W-:Y:S01]  /*1f60*/  UISETP.LT.U32.AND UP0, UPT, UR40, 0x9, UP0 ;  /* 0x000000092800788c */ /* 0x000fe20008701070 */
[----:B--2---:R-:W-:Y:S01]  /*1f70*/  LOP3.LUT R3, R0, 0x7, RZ, 0xc0, !PT ;  /* 0x0000000700037812 */ /* 0x004fe200078ec0ff */
[----:B------:R-:W-:Y:S01]  /*1f80*/  UISETP.GE.U32.AND UP1, UPT, UR40, 0x9, UPT ;  /* 0x000000092800788c */ /* 0x000fe2000bf26070 */
[----:B------:R-:W-:Y:S01]  /*1f90*/  LOP3.LUT R0, R5, 0x1, RZ, 0xc0, !PT ;  /* 0x0000000105007812 */ /* 0x000fe200078ec0ff */
[----:B------:R-:W-:Y:S01]  /*1fa0*/  ULDC.64 UR8, c[0x0][0x5d0] ;  /* 0x0001740000087ab9 */ /* 0x000fe20000000a00 */
[----:B------:R-:W-:Y:S01]  /*1fb0*/  SHF.R.S32.HI R14, RZ, 0x1f, R61 ;  /* 0x0000001fff0e7819 */ /* 0x000fe2000001143d */
[----:B------:R-:W-:Y:S01]  /*1fc0*/  UIMAD.WIDE.U32 UR4, UR39, 0x38e38e39, URZ ;  /* 0x38e38e39270478a5 */ /* 0x000fe2000f8e003f */
[----:B------:R-:W-:Y:S01]  /*1fd0*/  IADD3 R5, RZ, -R6, -R3 ;  /* 0x80000006ff057210 */ /* 0x000fe20007ffe803 */
[----:B------:R-:W-:Y:S01]  /*1fe0*/  IMAD.SHL.U32 R10, R0, 0x40, RZ ;  /* 0x00000040000a7824 */ /* 0x000fe200078e00ff */
[----:B------:R-:W-:-:S02]  /*1ff0*/  USEL UR6, URZ, 0x1, !UP0 ;  /* 0x000000013f067887 */ /* 0x000fc4000c000000 */
[----:B------:R-:W-:Y:S01]  /*2000*/  USHF.R.U32.HI UR4, URZ, 0x1, UR5 ;  /* 0x000000013f047899 */ /* 0x000fe20008011605 */
[----:B------:R-:W-:Y:S01]  /*2010*/  IMAD R0, R0, -0x40, R5 ;  /* 0xffffffc000007824 */ /* 0x000fe200078e0205 */
[----:B---3--:R-:W-:Y:S01]  /*2020*/  ISETP.GE.AND P0, PT, R7, R8, PT ;  /* 0x000000080700720c */ /* 0x008fe20003f06270 */
[----:B------:R-:W-:Y:S01]  /*2030*/  IMAD R12, R4, -0x2, R8 ;  /* 0xfffffffe040c7824 */ /* 0x000fe200078e0208 */
[----:B------:R-:W-:Y:S01]  /*2040*/  ULOP3.LUT UR38, UR38, UR6, URZ, 0x3c, !UPT ;  /* 0x0000000626267292 */ /* 0x000fe2000f8e3c3f */
[----:B------:R-:W-:Y:S01]  /*2050*/  IMAD.SHL.U32 R8, R18, 0x2, RZ ;  /* 0x0000000212087824 */ /* 0x000fe200078e00ff */
[----:B------:R-:W-:Y:S01]  /*2060*/  ISETP.GE.OR P0, PT, R13, UR7, P0 ;  /* 0x000000070d007c0c */ /* 0x000fe20008706670 */
[----:B------:R-:W-:Y:S01]  /*2070*/  IMAD R4, R14, UR8, RZ ;  /* 0x000000080e047c24 */ /* 0x000fe2000f8e02ff */
[----:B------:R-:W-:Y:S01]  /*2080*/  LOP3.LUT R3, R10, 0x40, R3, 0xe2, !PT ;  /* 0x000000400a037812 */ /* 0x000fe200078ee203 */
[----:B------:R-:W-:Y:S01]  /*2090*/  IMAD.WIDE R10, R59, 0x80, RZ ;  /* 0x000000803b0a7825 */ /* 0x000fe200078e02ff */
[----:B------:R-:W-:Y:S01]  /*20a0*/  LOP3.LUT R8, R7, 0x6, R8, 0xf8, !PT ;  /* 0x0000000607087812 */ /* 0x000fe200078ef808 */
[----:B------:R-:W-:Y:S01]  /*20b0*/  UIMAD UR39, UR4, -0x9, UR39 ;  /* 0xfffffff7042778a4 */ /* 0x000fe2000f8e0227 */
[----:B------:R-:W-:Y:S01]  /*20c0*/  IADD3 R20, -R13, UR7, R0 ;  /* 0x000000070d147c10 */ /* 0x000fe2000fffe100 */
[----:B------:R-:W-:Y:S01]  /*20d0*/  IMAD R15, R61, UR9, R4 ;  /* 0x000000093d0f7c24 */ /* 0x000fe2000f8e0204 */
[----:B------:R-:W-:Y:S01]  /*20e0*/  SHF.R.S32.HI R9, RZ, 0x1f, R8 ;  /* 0x0000001fff097819 */ /* 0x000fe20000011408 */
[----:B------:R-:W-:Y:S01]  /*20f0*/  @UP1 ULOP3.LUT UR38, UR38, 0x1, UR4, 0x78, !UPT ;  /* 0x0000000126261892 */ /* 0x000fe2000f8e7804 */
[----:B------:R-:W-:Y:S01]  /*2100*/  LOP3.LUT R67, R10, R3, R6, 0xfe, !PT ;  /* 0x000000030a437212 */ /* 0x000fe200078efe06 */
[----:B------:R-:W-:-:S02]  /*2110*/  IMAD.IADD R60, R12, 0x1, -R7 ;  /* 0x000000010c3c7824 */ /* 0x000fc400078e0a07 */
[----:B------:R-:W-:-:S04]  /*2120*/  IMAD.WIDE.U32 R4, R61, UR8, R8 ;  /* 0x000000083d047c25 */ /* 0x000fc8000f8e0008 */
[----:B------:R-:W-:Y:S02]  /*2130*/  IMAD.IADD R5, R5, 0x1, R15 ;  /* 0x0000000105057824 */ /* 0x000fe400078e020f */
[----:B------:R-:W-:Y:S01]  /*2140*/  IMAD.MOV.U32 R59, RZ, RZ, -0x1 ;  /* 0xffffffffff3b7424 */ /* 0x000fe200078e00ff */
[----:B------:R-:W-:Y:S06]  /*2150*/  @P0 BRA `(.L_x_35) ;  /* 0x0000001c00100947 */ /* 0x000fec0003800000 */
[----:B------:R-:W0:Y:S01]  /*2160*/  LDC.64 R12, c[0x0][0x5c8] ;  /* 0x00017200ff0c7b82 */ /* 0x000e220000000a00 */
[----:B------:R-:W-:Y:S01]  /*2170*/  ULDC.64 UR4, c[0x0][0x5c0] ;  /* 0x0001700000047ab9 */ /* 0x000fe20000000a00 */
[----:B------:R-:W-:Y:S01]  /*2180*/  BSSY B0, `(.L_x_35) ;  /* 0x00001c1000007945 */ /* 0x000fe20003800000 */
[-C--:B0-----:R-:W-:Y:S02]  /*2190*/  IMAD R0, R11, R12.reuse, RZ ;  /* 0x0000000c0b007224 */ /* 0x081fe400078e02ff */
[----:B------:R-:W-:-:S04]  /*21a0*/  IMAD.WIDE.U32 R4, R67, R12, R4 ;  /* 0x0000000c43047225 */ /* 0x000fc800078e0004 */
[----:B------:R-:W-:Y:S01]  /*21b0*/  IMAD R3, R67, R13, R0 ;  /* 0x0000000d43037224 */ /* 0x000fe200078e0200 */
[----:B------:R-:W-:-:S03]  /*21c0*/  IADD3 R6, P0, R4, UR4, RZ ;  /* 0x0000000404067c10 */ /* 0x000fc6000ff1e0ff */
[----:B------:R-:W-:Y:S01]  /*21d0*/  IMAD.IADD R3, R5, 0x1, R3 ;  /* 0x0000000105037824 */ /* 0x000fe200078e0203 */
[----:B------:R-:W-:-:S04]  /*21e0*/  LEA R4, P1, R12, R6, 0x3 ;  /* 0x000000060c047211 */ /* 0x000fc800078218ff */
[----:B------:R-:W-:Y:S02]  /*21f0*/  IADD3.X R7, R3, UR5, RZ, P0, !PT ;  /* 0x0000000503077c10 */ /* 0x000fe400087fe4ff */
[----:B-----5:R-:W-:Y:S02]  /*2200*/  ISETP.NE.AND P0, PT, R57, RZ, PT ;  /* 0x000000ff3900720c */ /* 0x020fe40003f05270 */
[----:B------:R-:W-:-:S11]  /*2210*/  LEA.HI.X R5, R12, R7, R13, 0x3, P1 ;  /* 0x000000070c057211 */ /* 0x000fd600008f1c0d */
[----:B------:R-:W-:Y:S05]  /*2220*/  @!P0 BRA `(.L_x_36) ;  /* 0x0000001400188947 */ /* 0x000fea0003800000 */
[----:B------:R-:W0:Y:S01]  /*2230*/  LDC.64 R62, c[0x0][0x5b0] ;  /* 0x00016c00ff3e7b82 */ /* 0x000e220000000a00 */
[----:B------:R-:W-:Y:S01]  /*2240*/  ULDC.64 UR4, c[0x0][0x5b8] ;  /* 0x00016e0000047ab9 */ /* 0x000fe20000000a00 */
[----:B------:R-:W-:Y:S01]  /*2250*/  ISETP.GE.AND P3, PT, R60, 0x1, PT ;  /* 0x000000013c00780c */ /* 0x000fe20003f66270 */
[----:B------:R-:W-:Y:S01]  /*2260*/  IMAD R0, R14, UR4, RZ ;  /* 0x000000040e007c24 */ /* 0x000fe2000f8e02ff */
[----:B------:R-:W-:Y:S01]  /*2270*/  BSSY B1, `(.L_x_37) ;  /* 0x000000e000017945 */ /* 0x000fe20003800000 */
[C---:B------:R-:W-:Y:S01]  /*2280*/  IMAD.WIDE.U32 R14, R61.reuse, UR4, R8 ;  /* 0x000000043d0e7c25 */ /* 0x040fe2000f8e0008 */
[----:B------:R-:W-:Y:S02]  /*2290*/  ISETP.LT.OR P1, PT, R20, 0x1, !P3 ;  /* 0x000000011400780c */ /* 0x000fe40005f21670 */
[----:B------:R-:W1:Y:S01]  /*22a0*/  LDC.64 R64, c[0x0][0x5a8] ;  /* 0x00016a00ff407b82 */ /* 0x000e620000000a00 */
[----:B------:R-:W-:Y:S02]  /*22b0*/  IMAD R13, R61, UR5, R0 ;  /* 0x000000053d0d7c24 */ /* 0x000fe4000f8e0200 */
[----:B------:R-:W-:-:S02]  /*22c0*/  IMAD.MOV.U32 R12, RZ, RZ, R14 ;  /* 0x000000ffff0c7224 */ /* 0x000fc400078e000e */
[----:B------:R-:W-:Y:S02]  /*22d0*/  IMAD.IADD R13, R15, 0x1, R13 ;  /* 0x000000010f0d7824 */ /* 0x000fe400078e020d */
[-C--:B0-----:R-:W-:Y:S02]  /*22e0*/  IMAD R10, R11, R62.reuse, RZ ;  /* 0x0000003e0b0a7224 */ /* 0x081fe400078e02ff */
[----:B------:R-:W-:-:S04]  /*22f0*/  IMAD.WIDE.U32 R8, R67, R62, R12 ;  /* 0x0000003e43087225 */ /* 0x000fc800078e000c */
[----:B------:R-:W-:Y:S01]  /*2300*/  IMAD R21, R67, R63, R10 ;  /* 0x0000003f43157224 */ /* 0x000fe200078e020a */
[----:B-1----:R-:W-:-:S04]  /*2310*/  IADD3 R8, P0, R8, R64, RZ ;  /* 0x0000004008087210 */ /* 0x002fc80007f1e0ff */
[----:B------:R-:W-:Y:S01]  /*2320*/  IADD3.X R9, R65, R9, R21, P0, !PT ;  /* 0x0000000941097210 */ /* 0x000fe200007fe415 */
[----:B------:R-:W-:Y:S08]  /*2330*/  @P1 BRA `(.L_x_38) ;  /* 0x0000000000041947 */ /* 0x000ff00003800000 */
[----:B------:R0:W5:Y:S02]  /*2340*/  LDG.E.U8 R58, desc[UR36][R8.64] ;  /* 0x00000024083a7981 */ /* 0x000164000c1e1100 */
.L_x_38:
[----:B------:R-:W-:Y:S05]  /*2350*/  BSYNC B1 ;  /* 0x0000000000017941 */ /* 0x000fea0003800000 */
.L_x_37:
[----:B-----5:R-:W-:Y:S01]  /*2360*/  LOP3.LUT R0, R58, 0xffff, RZ, 0xc0, !PT ;  /* 0x0000ffff3a007812 */ /* 0x020fe200078ec0ff */
[----:B------:R-:W-:Y:S01]  /*2370*/  IMAD.SHL.U32 R10, R62, 0x8, RZ ;  /* 0x000000083e0a7824 */ /* 0x000fe200078e00ff */
[----:B------:R-:W-:Y:S01]  /*2380*/  ISETP.GE.AND P2, PT, R60, 0x2, PT ;  /* 0x000000023c00780c */ /* 0x000fe20003f46270 */
[----:B------:R-:W-:Y:S01]  /*2390*/  BSSY B1, `(.L_x_39) ;  /* 0x000000e000017945 */ /* 0x000fe20003800000 */
[----:B------:R-:W-:Y:S02]  /*23a0*/  PRMT R0, R0, 0x8880, RZ ;  /* 0x0000888000007816 */ /* 0x000fe400000000ff */
[----:B------:R-:W-:Y:S02]  /*23b0*/  ISETP.LT.OR P0, PT, R20, 0x1, !P2 ;  /* 0x000000011400780c */ /* 0x000fe40005701670 */
[----:B------:R-:W-:Y:S01]  /*23c0*/  SHF.L.U64.HI R11, R62, 0x3, R63 ;  /* 0x000000033e0b7819 */ /* 0x000fe2000001023f */
[----:B------:R-:W-:-:S04]  /*23d0*/  IMAD R3, R0, R57, RZ ;  /* 0x0000003900037224 */ /* 0x000fc800078e02ff */
[----:B------:R-:W-:Y:S02]  /*23e0*/  @!P1 IMAD R15, R24, R56, R3 ;  /* 0x00000038180f9224 */ /* 0x000fe400078e0203 */
[----:B------:R-:W-:-:S03]  /*23f0*/  IMAD.WIDE.U32 R10, R67, R62, R10 ;  /* 0x0000003e430a7225 */ /* 0x000fc600078e000a */
[----:B------:R1:W-:Y:S01]  /*2400*/  @!P1 STG.E.U8 desc[UR36][R6.64], R15 ;  /* 0x0000000f06009986 */ /* 0x0003e2000c101124 */
[----:B------:R-:W-:Y:S01]  /*2410*/  IADD3 R10, P4, P5, R14, R64, R10 ;  /* 0x000000400e0a7210 */ /* 0x000fe20007d9e00a */
[----:B------:R-:W-:Y:S01]  /*2420*/  IMAD.IADD R14, R21, 0x1, R11 ;  /* 0x00000001150e7824 */ /* 0x000fe200078e020b */
[----:B------:R-:W-:Y:S11]  /*2430*/  @P0 BRA `(.L_x_40) ;  /* 0x00000000000c0947 */ /* 0x000ff60003800000 */
[----:B------:R-:W2:Y:S02]  /*2440*/  LDG.E.U8 R58, desc[UR36][R8.64+0x1] ;  /* 0x00000124083a7981 */ /* 0x000ea4000c1e1100 */
[----:B--2---:R-:W-:-:S05]  /*2450*/  PRMT R0, R58, 0x8880, RZ ;  /* 0x000088803a007816 */ /* 0x004fca00000000ff */
[----:B------:R-:W-:-:S07]  /*2460*/  IMAD R3, R0, R57, RZ ;  /* 0x0000003900037224 */ /* 0x000fce00078e02ff */
.L_x_40:
[----:B------:R-:W-:Y:S05]  /*2470*/  BSYNC B1 ;  /* 0x0000000000017941 */ /* 0x000fea0003800000 */
.L_x_39:
[----:B------:R-:W-:Y:S01]  /*2480*/  ISETP.LT.OR P3, PT, R20, 0x9, !P3 ;  /* 0x000000091400780c */ /* 0x000fe20005f61670 */
[----:B------:R-:W-:Y:S01]  /*2490*/  @!P0 IMAD R25, R25, R56, R3 ;  /* 0x0000003819198224 */ /* 0x000fe200078e0203 */
[C---:B------:R-:W-:Y:S01]  /*24a0*/  ISETP.GE.AND P1, PT, R60.reuse, 0x9, PT ;  /* 0x000000093c00780c */ /* 0x040fe20003f26270 */
[----:B------:R-:W-:Y:S01]  /*24b0*/  BSSY B1, `(.L_x_41) ;  /* 0x000000b000017945 */ /* 0x000fe20003800000 */
[----:B------:R-:W-:Y:S02]  /*24c0*/  IADD3.X R11, R13, R65, R14, P4, P5 ;  /* 0x000000410d0b7210 */ /* 0x000fe400027ea40e */
[----:B------:R2:W-:Y:S01]  /*24d0*/  @!P0 STG.E.U8 desc[UR36][R6.64+0x1], R25 ;  /* 0x0000011906008986 */ /* 0x0005e2000c101124 */
[----:B------:R-:W-:Y:S02]  /*24e0*/  ISETP.GE.AND P0, PT, R60, 0xa, PT ;  /* 0x0000000a3c00780c */ /* 0x000fe40003f06270 */
[C---:B------:R-:W-:Y:S02]  /*24f0*/  ISETP.LT.OR P2, PT, R20.reuse, 0x9, !P2 ;  /* 0x000000091400780c */ /* 0x040fe40005741670 */
[----:B------:R-:W-:-:S02]  /*2500*/  ISETP.LT.OR P5, PT, R20, 0x1, !P1 ;  /* 0x000000011400780c */ /* 0x000fc40004fa1670 */
[----:B------:R-:W-:Y:S01]  /*2510*/  ISETP.LT.OR P4, PT, R20, 0x1, !P0 ;  /* 0x000000011400780c */ /* 0x000fe20004781670 */
[----:B------:R-:W-:-:S12]  /*2520*/  @P3 BRA `(.L_x_42) ;  /* 0x00000000000c3947 */ /* 0x000fd80003800000 */
[----:B------:R-:W3:Y:S02]  /*2530*/  LDG.E.U8 R58, desc[UR36][R10.64] ;  /* 0x000000240a3a7981 */ /* 0x000ee4000c1e1100 */
[----:B---3--:R-:W-:-:S05]  /*2540*/  PRMT R0, R58, 0x8880, RZ ;  /* 0x000088803a007816 */ /* 0x008fca00000000ff */
[----:B------:R-:W-:-:S07]  /*2550*/  IMAD R3, R0, R57, RZ ;  /* 0x0000003900037224 */ /* 0x000fce00078e02ff */
.L_x_42:
[----:B------:R-:W-:Y:S05]  /*2560*/  BSYNC B1 ;  /* 0x0000000000017941 */ /* 0x000fea0003800000 */
.L_x_41:
[----:B------:R-:W-:Y:S01]  /*2570*/  @!P3 IMAD R13, R26, R56, R3 ;  /* 0x000000381a0db224 */ /* 0x000fe200078e0203 */
[----:B------:R-:W-:Y:S04]  /*2580*/  BSSY B1, `(.L_x_43) ;  /* 0x0000006000017945 */ /* 0x000fe80003800000 */
[----:B------:R3:W-:Y:S01]  /*2590*/  @!P3 STG.E.U8 desc[UR36][R4.64], R13 ;  /* 0x0000000d0400b986 */ /* 0x0007e2000c101124 */
[----:B------:R-:W-:Y:S05]  /*25a0*/  @P2 BRA `(.L_x_44) ;  /* 0x00000000000c2947 */ /* 0x000fea0003800000 */
[----:B------:R-:W4:Y:S02]  /*25b0*/  LDG.E.U8 R58, desc[UR36][R10.64+0x1] ;  /* 0x000001240a3a7981 */ /* 0x000f24000c1e1100 */
[----:B----4-:R-:W-:-:S05]  /*25c0*/  PRMT R0, R58, 0x8880, RZ ;  /* 0x000088803a007816 */ /* 0x010fca00000000ff */
[----:B------:R-:W-:-:S07]  /*25d0*/  IMAD R3, R0, R57, RZ ;  /* 0x0000003900037224 */ /* 0x000fce00078e02ff */
.L_x_44:
[----:B------:R-:W-:Y:S05]  /*25e0*/  BSYNC B1 ;  /* 0x0000000000017941 */ /* 0x000fea0003800000 */
.L_x_43:
[----:B------:R-:W-:Y:S01]  /*25f0*/  @!P2 IMAD R27, R27, R56, R3 ;  /* 0x000000381b1ba224 */ /* 0x000fe200078e0203 */
[----:B------:R-:W-:Y:S04]  /*2600*/  BSSY B1, `(.L_x_45) ;  /* 0x0000006000017945 */ /* 0x000fe80003800000 */
[----:B------:R4:W-:Y:S01]  /*2610*/  @!P2 STG.E.U8 desc[UR36][R4.64+0x1], R27 ;  /* 0x0000011b0400a986 */ /* 0x0009e2000c101124 */
[----:B------:R-:W-:Y:S05]  /*2620*/  @P5 BRA `(.L_x_46) ;  /* 0x00000000000c5947 */ /* 0x000fea0003800000 */
[----:B------:R-:W5:Y:S02]  /*2630*/  LDG.E.U8 R58, desc[UR36][R8.64+0x8] ;  /* 0x00000824083a7981 */ /* 0x000f64000c1e1100 */
[----:B-----5:R-:W-:-:S05]  /*2640*/  PRMT R0, R58, 0x8880, RZ ;  /* 0x000088803a007816 */ /* 0x020fca00000000ff */
[----:B------:R-:W-:-:S07]  /*2650*/  IMAD R3, R0, R57, RZ ;  /* 0x0000003900037224 */ /* 0x000fce00078e02ff */
.L_x_46:
[----:B------:R-:W-:Y:S05]  /*2660*/  BSYNC B1 ;  /* 0x0000000000017941 */ /* 0x000fea0003800000 */
.L_x_45:
[----:B---3--:R-:W-:Y:S01]  /*2670*/  @!P5 IMAD R13, R28, R56, R3 ;  /* 0x000000381c0dd224 */ /* 0x008fe200078e0203 */
[----:B------:R-:W-:Y:S04]  /*2680*/  BSSY B1, `(.L_x_47) ;  /* 0x0000006000017945 */ /* 0x000fe80003800000 */
[----:B------:R3:W-:Y:S01]  /*2690*/  @!P5 STG.E.U8 desc[UR36][R6.64+0x8], R13 ;  /* 0x0000080d0600d986 */ /* 0x0007e2000c101124 */
[----:B------:R-:W-:Y:S05]  /*26a0*/  @P4 BRA `(.L_x_48) ;  /* 0x00000000000c4947 */ /* 0x000fea0003800000 */
[----:B------:R-:W5:Y:S02]  /*26b0*/  LDG.E.U8 R58, desc[UR36][R8.64+0x9] ;  /* 0x00000924083a7981 */ /* 0x000f64000c1e1100 */
[----:B-----5:R-:W-:-:S05]  /*26c0*/  PRMT R0, R58, 0x8880, RZ ;  /* 0x000088803a007816 */ /* 0x020fca00000000ff */
[----:B------:R-:W-:-:S07]  /*26d0*/  IMAD R3, R0, R57, RZ ;  /* 0x0000003900037224 */ /* 0x000fce00078e02ff */
.L_x_48:
[----:B------:R-:W-:Y:S05]  /*26e0*/  BSYNC B1 ;  /* 0x0000000000017941 */ /* 0x000fea0003800000 */
.L_x_47:
[----:B------:R-:W-:Y:S01]  /*26f0*/  ISETP.LT.OR P1, PT, R20, 0x9, !P1 ;  /* 0x000000091400780c */ /* 0x000fe20004f21670 */
[----:B------:R-:W-:Y:S01]  /*2700*/  @!P4 IMAD R29, R29, R56, R3 ;  /* 0x000000381d1dc224 */ /* 0x000fe200078e0203 */
[C---:B------:R-:W-:Y:S01]  /*2710*/  ISETP.GE.AND P3, PT, R60.reuse, 0x11, PT ;  /* 0x000000113c00780c */ /* 0x040fe20003f66270 */
[----:B------:R-:W-:Y:S01]  /*2720*/  BSSY B1, `(.L_x_49) ;  /* 0x000000a000017945 */ /* 0x000fe20003800000 */
[----:B------:R-:W-:Y:S02]  /*2730*/  ISETP.GE.AND P2, PT, R60, 0x12, PT ;  /* 0x000000123c00780c */ /* 0x000fe40003f46270 */
[----:B------:R0:W-:Y:S01]  /*2740*/  @!P4 STG.E.U8 desc[UR36][R6.64+0x9], R29 ;  /* 0x0000091d0600c986 */ /* 0x0001e2000c101124 */
[C---:B------:R-:W-:Y:S02]  /*2750*/  ISETP.LT.OR P0, PT, R20.reuse, 0x9, !P0 ;  /* 0x000000091400780c */ /* 0x040fe40004701670 */
[C---:B------:R-:W-:Y:S02]  /*2760*/  ISETP.LT.OR P5, PT, R20.reuse, 0x1, !P3 ;  /* 0x000000011400780c */ /* 0x040fe40005fa1670 */
[----:B------:R-:W-:-:S02]  /*2770*/  ISETP.LT.OR P4, PT, R20, 0x1, !P2 ;  /* 0x000000011400780c */ /* 0x000fc40005781670 */
[----:B------:R-:W-:Y:S11]  /*2780*/  @P1 BRA `(.L_x_50) ;  /* 0x00000000000c1947 */ /* 0x000ff60003800000 */
[----:B------:R-:W5:Y:S02]  /*2790*/  LDG.E.U8 R58, desc[UR36][R10.64+0x8] ;  /* 0x000008240a3a7981 */ /* 0x000f64000c1e1100 */
[----:B-----5:R-:W-:-:S05]  /*27a0*/  PRMT R0, R58, 0x8880, RZ ;  /* 0x000088803a007816 */ /* 0x020fca00000000ff */
[----:B------:R-:W-:-:S07]  /*27b0*/  IMAD R3, R0, R57, RZ ;  /* 0x0000003900037224 */ /* 0x000fce00078e02ff */
.L_x_50:
[----:B------:R-:W-:Y:S05]  /*27c0*/  BSYNC B1 ;  /* 0x0000000000017941 */ /* 0x000fea0003800000 */
.L_x_49:
[----:B---3--:R-:W-:Y:S01]  /*27d0*/  @!P1 IMAD R13, R30, R56, R3 ;  /* 0x000000381e0d9224 */ /* 0x008fe200078e0203 */
[----:B------:R-:W-:Y:S04]  /*27e0*/  BSSY B1, `(.L_x_51) ;  /* 0x0000006000017945 */ /* 0x000fe80003800000 */
[----:B------:R3:W-:Y:S01]  /*27f0*/  @!P1 STG.E.U8 desc[UR36][R4.64+0x8], R13 ;  /* 0x0000080d04009986 */ /* 0x0007e2000c101124 */
[----:B------:R-:W-:Y:S05]  /*2800*/  @P0 BRA `(.L_x_52) ;  /* 0x00000000000c0947 */ /* 0x000fea0003800000 */
[----:B------:R-:W5:Y:S02]  /*2810*/  LDG.E.U8 R58, desc[UR36][R10.64+0x9] ;  /* 0x000009240a3a7981 */ /* 0x000f64000c1e1100 */
[----:B-----5:R-:W-:-:S05]  /*2820*/  PRMT R0, R58, 0x8880, RZ ;  /* 0x000088803a007816 */ /* 0x020fca00000000ff */
[----:B------:R-:W-:-:S07]  /*2830*/  IMAD R3, R0, R57, RZ ;  /* 0x0000003900037224 */ /* 0x000fce00078e02ff */
.L_x_52:
[----:B------:R-:W-:Y:S05]  /*2840*/  BSYNC B1 ;  /* 0x0000000000017941 */ /* 0x000fea0003800000 */
.L_x_51:
[----:B------:R-:W-:Y:S01]  /*2850*/  @!P0 IMAD R31, R31, R56, R3 ;  /* 0x000000381f1f8224 */ /* 0x000fe200078e0203 */
[----:B------:R-:W-:Y:S04]  /*2860*/  BSSY B1, `(.L_x_53) ;  /* 0x0000006000017945 */ /* 0x000fe80003800000 */
[----:B------:R0:W-:Y:S01]  /*2870*/  @!P0 STG.E.U8 desc[UR36][R4.64+0x9], R31 ;  /* 0x0000091f04008986 */ /* 0x0001e2000c101124 */
[----:B------:R-:W-:Y:S05]  /*2880*/  @P5 BRA `(.L_x_54) ;  /* 0x00000000000c5947 */ /* 0x000fea0003800000 */
[----:B------:R-:W5:Y:S02]  /*2890*/  LDG.E.U8 R58, desc[UR36][R8.64+0x10] ;  /* 0x00001024083a7981 */ /* 0x000f64000c1e1100 */
[----:B-----5:R-:W-:-:S05]  /*28a0*/  PRMT R0, R58, 0x8880, RZ ;  /* 0x000088803a007816 */ /* 0x020fca00000000ff */
[----:B------:R-:W-:-:S07]  /*28b0*/  IMAD R3, R0, R57, RZ ;  /* 0x0000003900037224 */ /* 0x000fce00078e02ff */
.L_x_54:
[----:B------:R-:W-:Y:S05]  /*28c0*/  BSYNC B1 ;  /* 0x0000000000017941 */ /* 0x000fea0003800000 */
.L_x_53:
[----:B---3--:R-:W-:Y:S01]  /*28d0*/  @!P5 IMAD R13, R32, R56, R3 ;  /* 0x00000038200dd224 */ /* 0x008fe200078e0203 */
[----:B------:R-:W-:Y:S04]  /*28e0*/  BSSY B1, `(.L_x_55) ;  /* 0x0000006000017945 */ /* 0x000fe80003800000 */
[----:B------:R3:W-:Y:S01]  /*28f0*/  @!P5 STG.E.U8 desc[UR36][R6.64+0x10], R13 ;  /* 0x0000100d0600d986 */ /* 0x0007e2000c101124 */
[----:B------:R-:W-:Y:S05]  /*2900*/  @P4 BRA `(.L_x_56) ;  /* 0x00000000000c4947 */ /* 0x000fea0003800000 */
[----:B------:R-:W5:Y:S02]  /*2910*/  LDG.E.U8 R58, desc[UR36][R8.64+0x11] ;  /* 0x00001124083a7981 */ /* 0x000f64000c1e1100 */
[----:B-----5:R-:W-:-:S05]  /*2920*/  PRMT R0, R58, 0x8880, RZ ;  /* 0x000088803a007816 */ /* 0x020fca00000000ff */
[----:B------:R-:W-:-:S07]  /*2930*/  IMAD R3, R0, R57, RZ ;  /* 0x0000003900037224 */ /* 0x000fce00078e02ff */
.L_x_56:
[----:B------:R-:W-:Y:S05]  /*2940*/  BSYNC B1 ;  /* 0x0000000000017941 */ /* 0x000fea0003800000 */
.L_x_55:
        /* <DEDUP_REMOVED lines=13> */
.L_x_58:
[----:B------:R-:W-:Y:S05]  /*2a20*/  BSYNC B1 ;  /* 0x0000000000017941 */ /* 0x000fea0003800000 */
.L_x_57:
[----:B---3--:R-:W-:Y:S01]  /*2a30*/  @!P3 IMAD R13, R34, R56, R3 ;  /* 0x00000038220db224 */ /* 0x008fe200078e0203 */
[----:B------:R-:W-:Y:S04]  /*2a40*/  BSSY B1, `(.L_x_59) ;  /* 0x0000006000017945 */ /* 0x000fe80003800000 */
[----:B------:R3:W-:Y:S01]  /*2a50*/  @!P3 STG.E.U8 desc[UR36][R4.64+0x10], R13 ;  /* 0x0000100d0400b986 */ /* 0x0007e2000c101124 */
[----:B------:R-:W-:Y:S05]  /*2a60*/  @P2 BRA `(.L_x_60) ;  /* 0x00000000000c2947 */ /* 0x000fea0003800000 */
[----:B------:R-:W5:Y:S02]  /*2a70*/  LDG.E.U8 R58, desc[UR36][R10.64+0x11] ;  /* 0x000011240a3a7981 */ /* 0x000f64000c1e1100 */
[----:B-----5:R-:W-:-:S05]  /*2a80*/  PRMT R0, R58, 0x8880, RZ ;  /* 0x000088803a007816 */ /* 0x020fca00000000ff */
[----:B------:R-:W-:-:S07]  /*2a90*/  IMAD R3, R0, R57, RZ ;  /* 0x0000003900037224 */ /* 0x000fce00078e02ff */
.L_x_60:
[----:B------:R-:W-:Y:S05]  /*2aa0*/  BSYNC B1 ;  /* 0x0000000000017941 */ /* 0x000fea0003800000 */
.L_x_59:
[----:B------:R-:W-:Y:S01]  /*2ab0*/  @!P2 IMAD R35, R35, R56, R3 ;  /* 0x000000382323a224 */ /* 0x000fe200078e0203 */
[----:B------:R-:W-:Y:S04]  /*2ac0*/  BSSY B1, `(.L_x_61) ;  /* 0x0000006000017945 */ /* 0x000fe80003800000 */
[----:B------:R0:W-:Y:S01]  /*2ad0*/  @!P2 STG.E.U8 desc[UR36][R4.64+0x11], R35 ;  /* 0x000011230400a986 */ /* 0x0001e2000c101124 */
[----:B------:R-:W-:Y:S05]  /*2ae0*/  @P5 BRA `(.L_x_62) ;  /* 0x00000000000c5947 */ /* 0x000fea0003800000 */
[----:B------:R-:W5:Y:S02]  /*2af0*/  LDG.E.U8 R58, desc[UR36][R8.64+0x18] ;  /* 0x00001824083a7981 */ /* 0x000f64000c1e1100 */
[----:B-----5:R-:W-:-:S05]  /*2b00*/  PRMT R0, R58, 0x8880, RZ ;  /* 0x000088803a007816 */ /* 0x020fca00000000ff */
[----:B------:R-:W-:-:S07]  /*2b10*/  IMAD R3, R0, R57, RZ ;  /* 0x0000003900037224 */ /* 0x000fce00078e02ff */
.L_x_62:
[----:B------:R-:W-:Y:S05]  /*2b20*/  BSYNC B1 ;  /* 0x0000000000017941 */ /* 0x000fea0003800000 */
.L_x_61:
[----:B---3--:R-:W-:Y:S01]  /*2b30*/  @!P5 IMAD R13, R36, R56, R3 ;  /* 0x00000038240dd224 */ /* 0x008fe200078e0203 */
[----:B------:R-:W-:Y:S04]  /*2b40*/  BSSY B1, `(.L_x_63) ;  /* 0x0000006000017945 */ /* 0x000fe80003800000 */
[----:B------:R3:W-:Y:S01]  /*2b50*/  @!P5 STG.E.U8 desc[UR36][R6.64+0x18], R13 ;  /* 0x0000180d0600d986 */ /* 0x0007e2000c101124 */
[----:B------:R-:W-:Y:S05]  /*2b60*/  @P4 BRA `(.L_x_64) ;  /* 0x00000000000c4947 */ /* 0x000fea0003800000 */
[----:B------:R-:W5:Y:S02]  /*2b70*/  LDG.E.U8 R58, desc[UR36][R8.64+0x19] ;  /* 0x00001924083a7981 */ /* 0x000f64000c1e1100 */
[----:B-----5:R-:W-:-:S05]  /*2b80*/  PRMT R0, R58, 0x8880, RZ ;  /* 0x000088803a007816 */ /* 0x020fca00000000ff */
[----:B------:R-:W-:-:S07]  /*2b90*/  IMAD R3, R0, R57, RZ ;  /* 0x0000003900037224 */ /* 0x000fce00078e02ff */
.L_x_64:
[----:B------:R-:W-:Y:S05]  /*2ba0*/  BSYNC B1 ;  /* 0x0000000000017941 */ /* 0x000fea0003800000 */
.L_x_63:
        /* <DEDUP_REMOVED lines=13> */
.L_x_66:
[----:B------:R-:W-:Y:S05]  /*2c80*/  BSYNC B1 ;  /* 0x0000000000017941 */ /* 0x000fea0003800000 */
.L_x_65:
[----:B---3--:R-:W-:Y:S01]  /*2c90*/  @!P1 IMAD R13, R38, R56, R3 ;  /* 0x00000038260d9224 */ /* 0x008fe200078e0203 */
[----:B------:R-:W-:Y:S04]  /*2ca0*/  BSSY B1, `(.L_x_67) ;  /* 0x0000006000017945 */ /* 0x000fe80003800000 */
[----:B------:R3:W-:Y:S01]  /*2cb0*/  @!P1 STG.E.U8 desc[UR36][R4.64+0x18], R13 ;  /* 0x0000180d04009986 */ /* 0x0007e2000c101124 */
[----:B------:R-:W-:Y:S05]  /*2cc0*/  @P4 BRA `(.L_x_68) ;  /* 0x00000000000c4947 */ /* 0x000fea0003800000 */
[----:B------:R-:W5:Y:S02]  /*2cd0*/  LDG.E.U8 R58, desc[UR36][R10.64+0x19] ;  /* 0x000019240a3a7981 */ /* 0x000f64000c1e1100 */
[----:B-----5:R-:W-:-:S05]  /*2ce0*/  PRMT R0, R58, 0x8880, RZ ;  /* 0x000088803a007816 */ /* 0x020fca00000000ff */
[----:B------:R-:W-:-:S07]  /*2cf0*/  IMAD R3, R0, R57, RZ ;  /* 0x0000003900037224 */ /* 0x000fce00078e02ff */
.L_x_68:
[----:B------:R-:W-:Y:S05]  /*2d00*/  BSYNC B1 ;  /* 0x0000000000017941 */ /* 0x000fea0003800000 */
.L_x_67:
[----:B------:R-:W-:Y:S01]  /*2d10*/  @!P4 IMAD R39, R39, R56, R3 ;  /* 0x000000382727c224 */ /* 0x000fe200078e0203 */
[----:B------:R-:W-:Y:S04]  /*2d20*/  BSSY B1, `(.L_x_69) ;  /* 0x0000006000017945 */ /* 0x000fe80003800000 */
[----:B------:R0:W-:Y:S01]  /*2d30*/  @!P4 STG.E.U8 desc[UR36][R4.64+0x19], R39 ;  /* 0x000019270400c986 */ /* 0x0001e2000c101124 */
[----:B------:R-:W-:Y:S05]  /*2d40*/  @P5 BRA `(.L_x_70) ;  /* 0x00000000000c5947 */ /* 0x000fea0003800000 */
[----:B------:R-:W5:Y:S02]  /*2d50*/  LDG.E.U8 R58, desc[UR36][R8.64+0x20] ;  /* 0x00002024083a7981 */ /* 0x000f64000c1e1100 */
[----:B-----5:R-:W-:-:S05]  /*2d60*/  PRMT R0, R58, 0x8880, RZ ;  /* 0x000088803a007816 */ /* 0x020fca00000000ff */
[----:B------:R-:W-:-:S07]  /*2d70*/  IMAD R3, R0, R57, RZ ;  /* 0x0000003900037224 */ /* 0x000fce00078e02ff */
.L_x_70:
[----:B------:R-:W-:Y:S05]  /*2d80*/  BSYNC B1 ;  /* 0x0000000000017941 */ /* 0x000fea0003800000 */
.L_x_69:
[----:B---3--:R-:W-:Y:S01]  /*2d90*/  @!P5 IMAD R13, R40, R56, R3 ;  /* 0x00000038280dd224 */ /* 0x008fe200078e0203 */
[----:B------:R-:W-:Y:S04]  /*2da0*/  BSSY B1, `(.L_x_71) ;  /* 0x0000006000017945 */ /* 0x000fe80003800000 */
[----:B------:R3:W-:Y:S01]  /*2db0*/  @!P5 STG.E.U8 desc[UR36][R6.64+0x20], R13 ;  /* 0x0000200d0600d986 */ /* 0x0007e2000c101124 */
[----:B------:R-:W-:Y:S05]  /*2dc0*/  @P0 BRA `(.L_x_72) ;  /* 0x00000000000c0947 */ /* 0x000fea0003800000 */
[----:B------:R-:W5:Y:S02]  /*2dd0*/  LDG.E.U8 R58, desc[UR36][R8.64+0x21] ;  /* 0x00002124083a7981 */ /* 0x000f64000c1e1100 */
[----:B-----5:R-:W-:-:S05]  /*2de0*/  PRMT R0, R58, 0x8880, RZ ;  /* 0x000088803a007816 */ /* 0x020fca00000000ff */
[----:B------:R-:W-:-:S07]  /*2df0*/  IMAD R3, R0, R57, RZ ;  /* 0x0000003900037224 */ /* 0x000fce00078e02ff */
.L_x_72:
[----:B------:R-:W-:Y:S05]  /*2e00*/  BSYNC B1 ;  /* 0x0000000000017941 */ /* 0x000fea0003800000 */
.L_x_71:
        /* <DEDUP_REMOVED lines=13> */
.L_x_74:
[----:B------:R-:W-:Y:S05]  /*2ee0*/  BSYNC B1 ;  /* 0x0000000000017941 */ /* 0x000fea0003800000 */
.L_x_73:
[----:B---3--:R-:W-:Y:S01]  /*2ef0*/  @!P3 IMAD R13, R42, R56, R3 ;  /* 0x000000382a0db224 */ /* 0x008fe200078e0203 */
[----:B------:R-:W-:Y:S04]  /*2f00*/  BSSY B1, `(.L_x_75) ;  /* 0x0000006000017945 */ /* 0x000fe80003800000 */
[----:B------:R3:W-:Y:S01]  /*2f10*/  @!P3 STG.E.U8 desc[UR36][R4.64+0x20], R13 ;  /* 0x0000200d0400b986 */ /* 0x0007e2000c101124 */
[----:B------:R-:W-:Y:S05]  /*2f20*/  @P2 BRA `(.L_x_76) ;  /* 0x00000000000c2947 */ /* 0x000fea0003800000 */
[----:B------:R-:W5:Y:S02]  /*2f30*/  LDG.E.U8 R58, desc[UR36][R10.64+0x21] ;  /* 0x000021240a3a7981 */ /* 0x000f64000c1e1100 */
[----:B-----5:R-:W-:-:S05]  /*2f40*/  PRMT R0, R58, 0x8880, RZ ;  /* 0x000088803a007816 */ /* 0x020fca00000000ff */
[----:B------:R-:W-:-:S07]  /*2f50*/  IMAD R3, R0, R57, RZ ;  /* 0x0000003900037224 */ /* 0x000fce00078e02ff */
.L_x_76:
[----:B------:R-:W-:Y:S05]  /*2f60*/  BSYNC B1 ;  /* 0x0000000000017941 */ /* 0x000fea0003800000 */
.L_x_75:
[----:B------:R-:W-:Y:S01]  /*2f70*/  @!P2 IMAD R43, R43, R56, R3 ;  /* 0x000000382b2ba224 */ /* 0x000fe200078e0203 */
[----:B------:R-:W-:Y:S04]  /*2f80*/  BSSY B1, `(.L_x_77) ;  /* 0x0000006000017945 */ /* 0x000fe80003800000 */
[----:B------:R0:W-:Y:S01]  /*2f90*/  @!P2 STG.E.U8 desc[UR36][R4.64+0x21], R43 ;  /* 0x0000212b0400a986 */ /* 0x0001e2000c101124 */
[----:B------:R-:W-:Y:S05]  /*2fa0*/  @P0 BRA `(.L_x_78) ;  /* 0x00000000000c0947 */ /* 0x000fea0003800000 */
[----:B------:R-:W5:Y:S02]  /*2fb0*/  LDG.E.U8 R58, desc[UR36][R8.64+0x28] ;  /* 0x00002824083a7981 */ /* 0x000f64000c1e1100 */
[----:B-----5:R-:W-:-:S05]  /*2fc0*/  PRMT R0, R58, 0x8880, RZ ;  /* 0x000088803a007816 */ /* 0x020fca00000000ff */
[----:B------:R-:W-:-:S07]  /*2fd0*/  IMAD R3, R0, R57, RZ ;  /* 0x0000003900037224 */ /* 0x000fce00078e02ff */
.L_x_78:
[----:B------:R-:W-:Y:S05]  /*2fe0*/  BSYNC B1 ;  /* 0x0000000000017941 */ /* 0x000fea0003800000 */
.L_x_77:
[----:B---3--:R-:W-:Y:S01]  /*2ff0*/  @!P0 IMAD R13, R44, R56, R3 ;  /* 0x000000382c0d8224 */ /* 0x008fe200078e0203 */
[----:B------:R-:W-:Y:S04]  /*3000*/  BSSY B1, `(.L_x_79) ;  /* 0x0000006000017945 */ /* 0x000fe80003800000 */
[----:B------:R3:W-:Y:S01]  /*3010*/  @!P0 STG.E.U8 desc[UR36][R6.64+0x28], R13 ;  /* 0x0000280d06008986 */ /* 0x0007e2000c101124 */
[----:B------:R-:W-:Y:S05]  /*3020*/  @P5 BRA `(.L_x_80) ;  /* 0x00000000000c5947 */ /* 0x000fea0003800000 */
[----:B------:R-:W5:Y:S02]  /*3030*/  LDG.E.U8 R58, desc[UR36][R8.64+0x29] ;  /* 0x00002924083a7981 */ /* 0x000f64000c1e1100 */
[----:B-----5:R-:W-:-:S05]  /*3040*/  PRMT R0, R58, 0x8880, RZ ;  /* 0x000088803a007816 */ /* 0x020fca00000000ff */
[----:B------:R-:W-:-:S07]  /*3050*/  IMAD R3, R0, R57, RZ ;  /* 0x0000003900037224 */ /* 0x000fce00078e02ff */
.L_x_80:
[----:B------:R-:W-:Y:S05]  /*3060*/  BSYNC B1 ;  /* 0x0000000000017941 */ /* 0x000fea0003800000 */
.L_x_79:
        /* <DEDUP_REMOVED lines=13> */
.L_x_82:
[----:B------:R-:W-:Y:S05]  /*3140*/  BSYNC B1 ;  /* 0x0000000000017941 */ /* 0x000fea0003800000 */
.L_x_81:
[----:B---3--:R-:W-:Y:S01]  /*3150*/  @!P4 IMAD R13, R46, R56, R3 ;  /* 0x000000382e0dc224 */ /* 0x008fe200078e0203 */
[----:B------:R-:W-:Y:S04]  /*3160*/  BSSY B1, `(.L_x_83) ;  /* 0x0000006000017945 */ /* 0x000fe80003800000 */
[----:B------:R3:W-:Y:S01]  /*3170*/  @!P4 STG.E.U8 desc[UR36][R4.64+0x28], R13 ;  /* 0x0000280d0400c986 */ /* 0x0007e2000c101124 */
[----:B------:R-:W-:Y:S05]  /*3180*/  @P1 BRA `(.L_x_84) ;  /* 0x00000000000c1947 */ /* 0x000fea0003800000 */
[----:B------:R-:W5:Y:S02]  /*3190*/  LDG.E.U8 R58, desc[UR36][R10.64+0x29] ;  /* 0x000029240a3a7981 */ /* 0x000f64000c1e1100 */
[----:B-----5:R-:W-:-:S05]  /*31a0*/  PRMT R0, R58, 0x8880, RZ ;  /* 0x000088803a007816 */ /* 0x020fca00000000ff */
[----:B------:R-:W-:-:S07]  /*31b0*/  IMAD R3, R0, R57, RZ ;  /* 0x0000003900037224 */ /* 0x000fce00078e02ff */
.L_x_84:
[----:B------:R-:W-:Y:S05]  /*31c0*/  BSYNC B1 ;  /* 0x0000000000017941 */ /* 0x000fea0003800000 */
.L_x_83:
[----:B------:R-:W-:Y:S01]  /*31d0*/  @!P1 IMAD R47, R47, R56, R3 ;  /* 0x000000382f2f9224 */ /* 0x000fe200078e0203 */
[----:B------:R-:W-:Y:S04]  /*31e0*/  BSSY B1, `(.L_x_85) ;  /* 0x0000006000017945 */ /* 0x000fe80003800000 */
[----:B------:R0:W-:Y:S01]  /*31f0*/  @!P1 STG.E.U8 desc[UR36][R4.64+0x29], R47 ;  /* 0x0000292f04009986 */ /* 0x0001e2000c101124 */
[----:B------:R-:W-:Y:S05]  /*3200*/  @P3 BRA `(.L_x_86) ;  /* 0x00000000000c3947 */ /* 0x000fea0003800000 */
[----:B------:R-:W5:Y:S02]  /*3210*/  LDG.E.U8 R58, desc[UR36][R8.64+0x30] ;  /* 0x00003024083a7981 */ /* 0x000f64000c1e1100 */
[----:B-----5:R-:W-:-:S05]  /*3220*/  PRMT R0, R58, 0x8880, RZ ;  /* 0x000088803a007816 */ /* 0x020fca00000000ff */
[----:B------:R-:W-:-:S07]  /*3230*/  IMAD R3, R0, R57, RZ ;  /* 0x0000003900037224 */ /* 0x000fce00078e02ff */
.L_x_86:
[----:B------:R-:W-:Y:S05]  /*3240*/  BSYNC B1 ;  /* 0x0000000000017941 */ /* 0x000fea0003800000 */
.L_x_85:
[----:B---3--:R-:W-:Y:S01]  /*3250*/  @!P3 IMAD R13, R48, R56, R3 ;  /* 0x00000038300db224 */ /* 0x008fe200078e0203 */
[----:B------:R-:W-:Y:S04]  /*3260*/  BSSY B1, `(.L_x_87) ;  /* 0x0000006000017945 */ /* 0x000fe80003800000 */
[----:B------:R3:W-:Y:S01]  /*3270*/  @!P3 STG.E.U8 desc[UR36][R6.64+0x30], R13 ;  /* 0x0000300d0600b986 */ /* 0x0007e2000c101124 */
[----:B------:R-:W-:Y:S05]  /*3280*/  @P5 BRA `(.L_x_88) ;  /* 0x00000000000c5947 */ /* 0x000fea0003800000 */
[----:B------:R-:W5:Y:S02]  /*3290*/  LDG.E.U8 R58, desc[UR36][R8.64+0x31] ;  /* 0x00003124083a7981 */ /* 0x000f64000c1e1100 */
[----:B-----5:R-:W-:-:S05]  /*32a0*/  PRMT R0, R58, 0x8880, RZ ;  /* 0x000088803a007816 */ /* 0x020fca00000000ff */
[----:B------:R-:W-:-:S07]  /*32b0*/  IMAD R3, R0, R57, RZ ;  /* 0x0000003900037224 */ /* 0x000fce00078e02ff */
.L_x_88:
[----:B------:R-:W-:Y:S05]  /*32c0*/  BSYNC B1 ;  /* 0x0000000000017941 */ /* 0x000fea0003800000 */
.L_x_87:
        /* <DEDUP_REMOVED lines=9> */
[----:B------:R-:W-:Y:S01]  /*3360*/  ISETP.LT.OR P3, PT, R20, 0x9, !P3 ;  /* 0x000000091400780c */ /* 0x000fe20005f61670 */
[----:B------:R-:W-:-:S12]  /*3370*/  @P2 BRA `(.L_x_90) ;  /* 0x00000000000c2947 */ /* 0x000fd80003800000 */
[----:B------:R-:W5:Y:S02]  /*3380*/  LDG.E.U8 R58, desc[UR36][R10.64+0x30] ;  /* 0x000030240a3a7981 */ /* 0x000f64000c1e1100 */
[----:B-----5:R-:W-:-:S05]  /*3390*/  PRMT R0, R58, 0x8880, RZ ;  /* 0x000088803a007816 */ /* 0x020fca00000000ff */
[----:B------:R-:W-:-:S07]  /*33a0*/  IMAD R3, R0, R57, RZ ;  /* 0x0000003900037224 */ /* 0x000fce00078e02ff */
.L_x_90:
[----:B------:R-:W-:Y:S05]  /*33b0*/  BSYNC B1 ;  /* 0x0000000000017941 */ /* 0x000fea0003800000 */
.L_x_89:
[----:B---3--:R-:W-:Y:S01]  /*33c0*/  @!P2 IMAD R13, R50, R56, R3 ;  /* 0x00000038320da224 */ /* 0x008fe200078e0203 */
[----:B------:R-:W-:Y:S04]  /*33d0*/  BSSY B1, `(.L_x_91) ;  /* 0x0000006000017945 */ /* 0x000fe80003800000 */
[----:B------:R3:W-:Y:S01]  /*33e0*/  @!P2 STG.E.U8 desc[UR36][R4.64+0x30], R13 ;  /* 0x0000300d0400a986 */ /* 0x0007e2000c101124 */
[----:B------:R-:W-:Y:S05]  /*33f0*/  @P0 BRA `(.L_x_92) ;  /* 0x00000000000c0947 */ /* 0x000fea0003800000 */
[----:B------:R-:W5:Y:S02]  /*3400*/  LDG.E.U8 R58, desc[UR36][R10.64+0x31] ;  /* 0x000031240a3a7981 */ /* 0x000f64000c1e1100 */
[----:B-----5:R-:W-:-:S05]  /*3410*/  PRMT R0, R58, 0x8880, RZ ;  /* 0x000088803a007816 */ /* 0x020fca00000000ff */
[----:B------:R-:W-:-:S07]  /*3420*/  IMAD R3, R0, R57, RZ ;  /* 0x0000003900037224 */ /* 0x000fce00078e02ff */
.L_x_92:
[----:B------:R-:W-:Y:S05]  /*3430*/  BSYNC B1 ;  /* 0x0000000000017941 */ /* 0x000fea0003800000 */
.L_x_91:
[----:B------:R-:W-:Y:S01]  /*3440*/  @!P0 IMAD R51, R51, R56, R3 ;  /* 0x0000003833338224 */ /* 0x000fe200078e0203 */
[----:B------:R-:W-:Y:S04]  /*3450*/  BSSY B1, `(.L_x_93) ;  /* 0x0000006000017945 */ /* 0x000fe80003800000 */
[----:B------:R0:W-:Y:S01]  /*3460*/  @!P0 STG.E.U8 desc[UR36][R4.64+0x31], R51 ;  /* 0x0000313304008986 */ /* 0x0001e2000c101124 */
[----:B------:R-:W-:Y:S05]  /*3470*/  @P5 BRA `(.L_x_94) ;  /* 0x00000000000c5947 */ /* 0x000fea0003800000 */
[----:B------:R-:W5:Y:S02]  /*3480*/  LDG.E.U8 R58, desc[UR36][R8.64+0x38] ;  /* 0x00003824083a7981 */ /* 0x000f64000c1e1100 */
[----:B-----5:R-:W-:-:S05]  /*3490*/  PRMT R0, R58, 0x8880, RZ ;  /* 0x000088803a007816 */ /* 0x020fca00000000ff */
[----:B------:R-:W-:-:S07]  /*34a0*/  IMAD R3, R0, R57, RZ ;  /* 0x0000003900037224 */ /* 0x000fce00078e02ff */
.L_x_94:
[----:B------:R-:W-:Y:S05]  /*34b0*/  BSYNC B1 ;  /* 0x0000000000017941 */ /* 0x000fea0003800000 */
.L_x_93:
[----:B---3--:R-:W-:Y:S01]  /*34c0*/  @!P5 IMAD R13, R52, R56, R3 ;  /* 0x00000038340dd224 */ /* 0x008fe200078e0203 */
[----:B------:R-:W-:Y:S04]  /*34d0*/  BSSY B1, `(.L_x_95) ;  /* 0x0000006000017945 */ /* 0x000fe80003800000 */
[----:B------:R3:W-:Y:S01]  /*34e0*/  @!P5 STG.E.U8 desc[UR36][R6.64+0x38], R13 ;  /* 0x0000380d0600d986 */ /* 0x0007e2000c101124 */
[----:B------:R-:W-:Y:S05]  /*34f0*/  @P4 BRA `(.L_x_96) ;  /* 0x00000000000c4947 */ /* 0x000fea0003800000 */
[----:B------:R-:W5:Y:S02]  /*3500*/  LDG.E.U8 R58, desc[UR36][R8.64+0x39] ;  /* 0x00003924083a7981 */ /* 0x000f64000c1e1100 */
[----:B-----5:R-:W-:-:S05]  /*3510*/  PRMT R0, R58, 0x8880, RZ ;  /* 0x000088803a007816 */ /* 0x020fca00000000ff */
[----:B------:R-:W-:-:S07]  /*3520*/  IMAD R3, R0, R57, RZ ;  /* 0x0000003900037224 */ /* 0x000fce00078e02ff */
.L_x_96:
[----:B------:R-:W-:Y:S05]  /*3530*/  BSYNC B1 ;  /* 0x0000000000017941 */ /* 0x000fea0003800000 */
.L_x_95:
[----:B------:R-:W-:Y:S01]  /*3540*/  @!P4 IMAD R53, R53, R56, R3 ;  /* 0x000000383535c224 */ /* 0x000fe200078e0203 */
[----:B------:R-:W-:Y:S04]  /*3550*/  BSSY B1, `(.L_x_97) ;  /* 0x0000006000017945 */ /* 0x000fe80003800000 */
[----:B------:R0:W-:Y:S01]  /*3560*/  @!P4 STG.E.U8 desc[UR36][R6.64+0x39], R53 ;  /* 0x000039350600c986 */ /* 0x0001e2000c101124 */
[----:B------:R-:W-:Y:S05]  /*3570*/  @P3 BRA `(.L_x_98) ;  /* 0x00000000000c3947 */ /* 0x000fea0003800000 */
[----:B------:R-:W5:Y:S02]  /*3580*/  LDG.E.U8 R58, desc[UR36][R10.64+0x38] ;  /* 0x000038240a3a7981 */ /* 0x000f64000c1e1100 */
[----:B-----5:R-:W-:-:S05]  /*3590*/  PRMT R0, R58, 0x8880, RZ ;  /* 0x000088803a007816 */ /* 0x020fca00000000ff */
[----:B------:R-:W-:-:S07]  /*35a0*/  IMAD R3, R0, R57, RZ ;  /* 0x0000003900037224 */ /* 0x000fce00078e02ff */
.L_x_98:
[----:B------:R-:W-:Y:S05]  /*35b0*/  BSYNC B1 ;  /* 0x0000000000017941 */ /* 0x000fea0003800000 */
.L_x_97:
[----:B0123--:R-:W-:Y:S01]  /*35c0*/  @!P3 IMAD R7, R54, R56, R3 ;  /* 0x000000383607b224 */ /* 0x00ffe200078e0203 */
[----:B------:R-:W-:Y:S01]  /*35d0*/  ISETP.LT.OR P1, PT, R20, 0x9, !P1 ;  /* 0x000000091400780c */ /* 0x000fe20004f21670 */
[----:B------:R-:W-:Y:S03]  /*35e0*/  BSSY B1, `(.L_x_99) ;  /* 0x0000006000017945 */ /* 0x000fe60003800000 */
[----:B------:R0:W-:Y:S09]  /*35f0*/  @!P3 STG.E.U8 desc[UR36][R4.64+0x38], R7 ;  /* 0x000038070400b986 */ /* 0x0001f2000c101124 */
[----:B------:R-:W-:Y:S05]  /*3600*/  @P1 BRA `(.L_x_100) ;  /* 0x00000000000c1947 */ /* 0x000fea0003800000 */
[----:B------:R-:W2:Y:S02]  /*3610*/  LDG.E.U8 R58, desc[UR36][R10.64+0x39] ;  /* 0x000039240a3a7981 */ /* 0x000ea4000c1e1100 */
[----:B--2---:R-:W-:-:S05]  /*3620*/  PRMT R0, R58, 0x8880, RZ ;  /* 0x000088803a007816 */ /* 0x004fca00000000ff */
[----:B------:R-:W-:-:S07]  /*3630*/  IMAD R3, R0, R57, RZ ;  /* 0x0000003900037224 */ /* 0x000fce00078e02ff */
.L_x_100:
[----:B------:R-:W-:Y:S05]  /*3640*/  BSYNC B1 ;  /* 0x0000000000017941 */ /* 0x000fea0003800000 */
.L_x_99:
[----:B------:R-:W-:Y:S01]  /*3650*/  IMAD R3, R55, R56, R3 ;  /* 0x0000003837037224 */ /* 0x000fe200078e0203 */
[----:B------:R-:W-:Y:S06]  /*3660*/  @P1 BRA `(.L_x_101) ;  /* 0x0000000400c81947 */ /* 0x000fec0003800000 */
[----:B------:R1:W-:Y:S01]  /*3670*/  STG.E.U8 desc[UR36][R4.64+0x39], R3 ;  /* 0x0000390304007986 */ /* 0x0003e2000c101124 */
[----:B------:R-:W-:Y:S05]  /*3680*/  BRA `(.L_x_101) ;  /* 0x0000000400c07947 */ /* 0x000fea0003800000 */
.L_x_36:
[C---:B------:R-:W-:Y:S02]  /*3690*/  ISETP.GE.AND P1, PT, R60.reuse, 0x1, PT ;  /* 0x000000013c00780c */ /* 0x040fe40003f26270 */
[----:B------:R-:W-:Y:S02]  /*36a0*/  ISETP.GE.AND P0, PT, R60, 0x2, PT ;  /* 0x000000023c00780c */ /* 0x000fe40003f06270 */
[C---:B------:R-:W-:Y:S02]  /*36b0*/  ISETP.LT.OR P4, PT, R20.reuse, 0x1, !P1 ;  /* 0x000000011400780c */ /* 0x040fe40004f81670 */
[C---:B------:R-:W-:Y:S02]  /*36c0*/  ISETP.LT.OR P5, PT, R20.reuse, 0x1, !P0 ;  /* 0x000000011400780c */ /* 0x040fe400047a1670 */
[C---:B------:R-:W-:Y:S02]  /*36d0*/  ISETP.LT.OR P1, PT, R20.reuse, 0x9, !P1 ;  /* 0x000000091400780c */ /* 0x040fe40004f21670 */
[----:B------:R-:W-:-:S02]  /*36e0*/  ISETP.LT.OR P0, PT, R20, 0x9, !P0 ;  /* 0x000000091400780c */ /* 0x000fc40004701670 */
[C---:B------:R-:W-:Y:S02]  /*36f0*/  ISETP.GE.AND P3, PT, R60.reuse, 0x9, PT ;  /* 0x000000093c00780c */ /* 0x040fe40003f66270 */
[----:B------:R-:W-:-:S03]  /*3700*/  ISETP.GE.AND P2, PT, R60, 0xa, PT ;  /* 0x0000000a3c00780c */ /* 0x000fc60003f46270 */
[-C--:B------:R-:W-:Y:S02]  /*3710*/  @!P4 IMAD R3, R24, R56.reuse, RZ ;  /* 0x000000381803c224 */ /* 0x080fe400078e02ff */
[-C--:B------:R-:W-:Y:S02]  /*3720*/  @!P5 IMAD R25, R25, R56.reuse, RZ ;  /* 0x000000381919d224 */ /* 0x080fe400078e02ff */
[-C--:B------:R-:W-:Y:S01]  /*3730*/  @!P1 IMAD R9, R26, R56.reuse, RZ ;  /* 0x000000381a099224 */ /* 0x080fe200078e02ff */
[----:B------:R0:W-:Y:S01]  /*3740*/  @!P4 STG.E.U8 desc[UR36][R6.64], R3 ;  /* 0x000000030600c986 */ /* 0x0001e2000c101124 */
[C---:B------:R-:W-:Y:S01]  /*3750*/  ISETP.LT.OR P4, PT, R20.reuse, 0x1, !P3 ;  /* 0x000000011400780c */ /* 0x040fe20005f81670 */
[----:B------:R-:W-:Y:S02]  /*3760*/  @!P0 IMAD R27, R27, R56, RZ ;  /* 0x000000381b1b8224 */ /* 0x000fe400078e02ff */
[----:B------:R-:W-:Y:S01]  /*3770*/  @!P5 STG.E.U8 desc[UR36][R6.64+0x1], R25 ;  /* 0x000001190600d986 */ /* 0x000fe2000c101124 */
[----:B------:R-:W-:-:S02]  /*3780*/  ISETP.LT.OR P5, PT, R20, 0x1, !P2 ;  /* 0x000000011400780c */ /* 0x000fc400057a1670 */
[C---:B------:R-:W-:Y:S01]  /*3790*/  ISETP.LT.OR P2, PT, R20.reuse, 0x9, !P2 ;  /* 0x000000091400780c */ /* 0x040fe20005741670 */
[----:B------:R1:W-:Y:S01]  /*37a0*/  @!P1 STG.E.U8 desc[UR36][R4.64], R9 ;  /* 0x0000000904009986 */ /* 0x0003e2000c101124 */
[----:B------:R-:W-:Y:S02]  /*37b0*/  ISETP.LT.OR P1, PT, R20, 0x9, !P3 ;  /* 0x000000091400780c */ /* 0x000fe40005f21670 */
[C---:B------:R-:W-:Y:S01]  /*37c0*/  ISETP.GE.AND P3, PT, R60.reuse, 0x11, PT ;  /* 0x000000113c00780c */ /* 0x040fe20003f66270 */
[----:B------:R-:W-:Y:S01]  /*37d0*/  @!P0 STG.E.U8 desc[UR36][R4.64+0x1], R27 ;  /* 0x0000011b04008986 */ /* 0x000fe2000c101124 */
[----:B------:R-:W-:Y:S01]  /*37e0*/  ISETP.GE.AND P0, PT, R60, 0x12, PT ;  /* 0x000000123c00780c */ /* 0x000fe20003f06270 */
[----:B------:R-:W-:-:S04]  /*37f0*/  @!P4 IMAD R11, R28, R56, RZ ;  /* 0x000000381c0bc224 */ /* 0x000fc800078e02ff */
[-C--:B------:R-:W-:Y:S01]  /*3800*/  @!P5 IMAD R29, R29, R56.reuse, RZ ;  /* 0x000000381d1dd224 */ /* 0x080fe200078e02ff */
[----:B------:R-:W-:Y:S01]  /*3810*/  @!P4 STG.E.U8 desc[UR36][R6.64+0x8], R11 ;  /* 0x0000080b0600c986 */ /* 0x000fe2000c101124 */
[C---:B------:R-:W-:Y:S01]  /*3820*/  ISETP.LT.OR P4, PT, R20.reuse, 0x1, !P3 ;  /* 0x000000011400780c */ /* 0x040fe20005f81670 */
[-C--:B------:R-:W-:Y:S02]  /*3830*/  @!P2 IMAD R31, R31, R56.reuse, RZ ;  /* 0x000000381f1fa224 */ /* 0x080fe400078e02ff */
[----:B------:R-:W-:Y:S01]  /*3840*/  @!P5 STG.E.U8 desc[UR36][R6.64+0x9], R29 ;  /* 0x0000091d0600d986 */ /* 0x000fe2000c101124 */
[----:B------:R-:W-:Y:S01]  /*3850*/  ISETP.LT.OR P5, PT, R20, 0x1, !P0 ;  /* 0x000000011400780c */ /* 0x000fe200047a1670 */
[----:B0-----:R-:W-:Y:S01]  /*3860*/  @!P1 IMAD R3, R30, R56, RZ ;  /* 0x000000381e039224 */ /* 0x001fe200078e02ff */
[----:B------:R-:W-:Y:S01]  /*3870*/  ISETP.LT.OR P0, PT, R20, 0x9, !P0 ;  /* 0x000000091400780c */ /* 0x000fe20004701670 */
[----:B------:R-:W-:Y:S01]  /*3880*/  @!P2 STG.E.U8 desc[UR36][R4.64+0x9], R31 ;  /* 0x0000091f0400a986 */ /* 0x000fe2000c101124 */
[----:B------:R-:W-:-:S03]  /*3890*/  ISETP.GE.AND P2, PT, R60, 0x19, PT ;  /* 0x000000193c00780c */ /* 0x000fc60003f46270 */
[----:B------:R0:W-:Y:S01]  /*38a0*/  @!P1 STG.E.U8 desc[UR36][R4.64+0x8], R3 ;  /* 0x0000080304009986 */ /* 0x0001e2000c101124 */
[----:B------:R-:W-:Y:S01]  /*38b0*/  ISETP.LT.OR P1, PT, R20, 0x9, !P3 ;  /* 0x000000091400780c */ /* 0x000fe20005f21670 */
[----:B-1----:R-:W-:Y:S01]  /*38c0*/  @!P4 IMAD R9, R32, R56, RZ ;  /* 0x000000382009c224 */ /* 0x002fe200078e02ff */
[----:B------:R-:W-:-:S03]  /*38d0*/  ISETP.GE.AND P3, PT, R60, 0x1a, PT ;  /* 0x0000001a3c00780c */ /* 0x000fc60003f66270 */
[-C--:B------:R-:W-:Y:S01]  /*38e0*/  @!P5 IMAD R33, R33, R56.reuse, RZ ;  /* 0x000000382121d224 */ /* 0x080fe200078e02ff */
[----:B------:R-:W-:Y:S01]  /*38f0*/  @!P4 STG.E.U8 desc[UR36][R6.64+0x10], R9 ;  /* 0x000010090600c986 */ /* 0x000fe2000c101124 */
[C---:B------:R-:W-:Y:S01]  /*3900*/  ISETP.LT.OR P4, PT, R20.reuse, 0x1, !P3 ;  /* 0x000000011400780c */ /* 0x040fe20005f81670 */
[-C--:B------:R-:W-:Y:S01]  /*3910*/  @!P0 IMAD R35, R35, R56.reuse, RZ ;  /* 0x0000003823238224 */ /* 0x080fe200078e02ff */
[C---:B------:R-:W-:Y:S01]  /*3920*/  ISETP.LT.OR P3, PT, R20.reuse, 0x9, !P3 ;  /* 0x000000091400780c */ /* 0x040fe20005f61670 */
[----:B------:R-:W-:Y:S01]  /*3930*/  @!P5 STG.E.U8 desc[UR36][R6.64+0x11], R33 ;  /* 0x000011210600d986 */ /* 0x000fe2000c101124 */
[----:B------:R-:W-:Y:S02]  /*3940*/  ISETP.LT.OR P5, PT, R20, 0x1, !P2 ;  /* 0x000000011400780c */ /* 0x000fe400057a1670 */
[----:B0-----:R-:W-:Y:S01]  /*3950*/  @!P1 IMAD R3, R34, R56, RZ ;  /* 0x0000003822039224 */ /* 0x001fe200078e02ff */
[----:B------:R-:W-:Y:S01]  /*3960*/  @!P0 STG.E.U8 desc[UR36][R4.64+0x11], R35 ;  /* 0x0000112304008986 */ /* 0x000fe2000c101124 */
[----:B------:R-:W-:-:S02]  /*3970*/  ISETP.LT.OR P2, PT, R20, 0x9, !P2 ;  /* 0x000000091400780c */ /* 0x000fc40005741670 */
[C---:B------:R-:W-:Y:S01]  /*3980*/  ISETP.GE.AND P0, PT, R60.reuse, 0x21, PT ;  /* 0x000000213c00780c */ /* 0x040fe20003f06270 */
[----:B------:R0:W-:Y:S01]  /*3990*/  @!P1 STG.E.U8 desc[UR36][R4.64+0x10], R3 ;  /* 0x0000100304009986 */ /* 0x0001e2000c101124 */
[----:B------:R-:W-:Y:S01]  /*39a0*/  ISETP.GE.AND P1, PT, R60, 0x22, PT ;  /* 0x000000223c00780c */ /* 0x000fe20003f26270 */
[-C--:B------:R-:W-:Y:S02]  /*39b0*/  @!P4 IMAD R37, R37, R56.reuse, RZ ;  /* 0x000000382525c224 */ /* 0x080fe400078e02ff */
[-C--:B------:R-:W-:Y:S02]  /*39c0*/  @!P3 IMAD R39, R39, R56.reuse, RZ ;  /* 0x000000382727b224 */ /* 0x080fe400078e02ff */
[-C--:B------:R-:W-:Y:S01]  /*39d0*/  @!P5 IMAD R11, R36, R56.reuse, RZ ;  /* 0x00000038240bd224 */ /* 0x080fe200078e02ff */
[----:B------:R-:W-:Y:S01]  /*39e0*/  @!P4 STG.E.U8 desc[UR36][R6.64+0x19], R37 ;  /* 0x000019250600c986 */ /* 0x000fe2000c101124 */
[C---:B------:R-:W-:Y:S02]  /*39f0*/  ISETP.LT.OR P4, PT, R20.reuse, 0x1, !P0 ;  /* 0x000000011400780c */ /* 0x040fe40004781670 */
[C---:B------:R-:W-:Y:S01]  /*3a00*/  ISETP.LT.OR P0, PT, R20.reuse, 0x9, !P0 ;  /* 0x000000091400780c */ /* 0x040fe20004701670 */
[----:B------:R-:W-:Y:S01]  /*3a10*/  @!P5 STG.E.U8 desc[UR36][R6.64+0x18], R11 ;  /* 0x0000180b0600d986 */ /* 0x000fe2000c101124 */
[----:B------:R-:W-:Y:S01]  /*3a20*/  ISETP.LT.OR P5, PT, R20, 0x1, !P1 ;  /* 0x000000011400780c */ /* 0x000fe20004fa1670 */
[----:B0-----:R-:W-:Y:S01]  /*3a30*/  @!P2 IMAD R3, R38, R56, RZ ;  /* 0x000000382603a224 */ /* 0x001fe200078e02ff */
[----:B------:R-:W-:Y:S01]  /*3a40*/  ISETP.LT.OR P1, PT, R20, 0x9, !P1 ;  /* 0x000000091400780c */ /* 0x000fe20004f21670 */
[----:B------:R-:W-:Y:S01]  /*3a50*/  @!P3 STG.E.U8 desc[UR36][R4.64+0x19], R39 ;  /* 0x000019270400b986 */ /* 0x000fe2000c101124 */
[----:B------:R-:W-:-:S03]  /*3a60*/  ISETP.GE.AND P3, PT, R60, 0x29, PT ;  /* 0x000000293c00780c */ /* 0x000fc60003f66270 */
[----:B------:R0:W-:Y:S01]  /*3a70*/  @!P2 STG.E.U8 desc[UR36][R4.64+0x18], R3 ;  /* 0x000018030400a986 */ /* 0x0001e2000c101124 */
[----:B------:R-:W-:Y:S01]  /*3a80*/  ISETP.GE.AND P2, PT, R60, 0x2a, PT ;  /* 0x0000002a3c00780c */ /* 0x000fe20003f46270 */
[----:B------:R-:W-:-:S04]  /*3a90*/  @!P4 IMAD R9, R40, R56, RZ ;  /* 0x000000382809c224 */ /* 0x000fc800078e02ff */
[-C--:B------:R-:W-:Y:S01]  /*3aa0*/  @!P5 IMAD R41, R41, R56.reuse, RZ ;  /* 0x000000382929d224 */ /* 0x080fe200078e02ff */
[----:B------:R-:W-:Y:S01]  /*3ab0*/  @!P4 STG.E.U8 desc[UR36][R6.64+0x20], R9 ;  /* 0x000020090600c986 */ /* 0x000fe2000c101124 */
[C---:B------:R-:W-:Y:S01]  /*3ac0*/  ISETP.LT.OR P4, PT, R20.reuse, 0x1, !P3 ;  /* 0x000000011400780c */ /* 0x040fe20005f81670 */
[-C--:B------:R-:W-:Y:S01]  /*3ad0*/  @!P1 IMAD R43, R43, R56.reuse, RZ ;  /* 0x000000382b2b9224 */ /* 0x080fe200078e02ff */
        /* <DEDUP_REMOVED lines=25> */
[----:B------:R1:W-:Y:S01]  /*3c70*/  @!P4 STG.E.U8 desc[UR36][R6.64+0x30], R9 ;  /* 0x000030090600c986 */ /* 0x0003e2000c101124 */
[C---:B------:R-:W-:Y:S01]  /*3c80*/  ISETP.LT.OR P4, PT, R20.reuse, 0x1, !P2 ;  /* 0x000000011400780c */ /* 0x040fe20005781670 */
[-C--:B------:R-:W-:Y:S01]  /*3c90*/  @!P0 IMAD R51, R51, R56.reuse, RZ ;  /* 0x0000003833338224 */ /* 0x080fe200078e02ff */
[C---:B------:R-:W-:Y:S01]  /*3ca0*/  ISETP.LT.OR P2, PT, R20.reuse, 0x9, !P2 ;  /* 0x000000091400780c */ /* 0x040fe20005741670 */
[----:B------:R2:W-:Y:S01]  /*3cb0*/  @!P5 STG.E.U8 desc[UR36][R6.64+0x31], R49 ;  /* 0x000031310600d986 */ /* 0x0005e2000c101124 */
[----:B------:R-:W-:Y:S01]  /*3cc0*/  ISETP.LT.OR P5, PT, R20, 0x1, !P3 ;  /* 0x000000011400780c */ /* 0x000fe20005fa1670 */
[-C--:B0-----:R-:W-:Y:S01]  /*3cd0*/  @!P1 IMAD R3, R50, R56.reuse, RZ ;  /* 0x0000003832039224 */ /* 0x081fe200078e02ff */
[----:B------:R-:W-:Y:S01]  /*3ce0*/  ISETP.LT.OR P3, PT, R20, 0x9, !P3 ;  /* 0x000000091400780c */ /* 0x000fe20005f61670 */
[----:B------:R2:W-:Y:S04]  /*3cf0*/  @!P0 STG.E.U8 desc[UR36][R4.64+0x31], R51 ;  /* 0x0000313304008986 */ /* 0x0005e8000c101124 */
[----:B------:R2:W-:Y:S02]  /*3d00*/  @!P1 STG.E.U8 desc[UR36][R4.64+0x30], R3 ;  /* 0x0000300304009986 */ /* 0x0005e4000c101124 */
[----:B------:R-:W-:-:S02]  /*3d10*/  @!P4 IMAD R11, R52, R56, RZ ;  /* 0x00000038340bc224 */ /* 0x000fc400078e02ff */
[-C--:B-1----:R-:W-:Y:S02]  /*3d20*/  @!P2 IMAD R9, R54, R56.reuse, RZ ;  /* 0x000000383609a224 */ /* 0x082fe400078e02ff */
[-C--:B------:R-:W-:Y:S01]  /*3d30*/  @!P5 IMAD R53, R53, R56.reuse, RZ ;  /* 0x000000383535d224 */ /* 0x080fe200078e02ff */
[----:B------:R2:W-:Y:S01]  /*3d40*/  @!P4 STG.E.U8 desc[UR36][R6.64+0x38], R11 ;  /* 0x0000380b0600c986 */ /* 0x0005e2000c101124 */
[----:B------:R-:W-:-:S03]  /*3d50*/  @!P3 IMAD R55, R55, R56, RZ ;  /* 0x000000383737b224 */ /* 0x000fc600078e02ff */
[----:B------:R2:W-:Y:S04]  /*3d60*/  @!P5 STG.E.U8 desc[UR36][R6.64+0x39], R53 ;  /* 0x000039350600d986 */ /* 0x0005e8000c101124 */
[----:B------:R2:W-:Y:S04]  /*3d70*/  @!P2 STG.E.U8 desc[UR36][R4.64+0x38], R9 ;  /* 0x000038090400a986 */ /* 0x0005e8000c101124 */
[----:B------:R2:W-:Y:S02]  /*3d80*/  @!P3 STG.E.U8 desc[UR36][R4.64+0x39], R55 ;  /* 0x000039370400b986 */ /* 0x0005e4000c101124 */
.L_x_101:
[----:B------:R-:W-:Y:S05]  /*3d90*/  BSYNC B0 ;  /* 0x0000000000007941 */ /* 0x000fea0003800000 */
.L_x_35:
[----:B------:R-:W-:Y:S01]  /*3da0*/  ULDC UR4, c[0x0][0xc] ;  /* 0x0000030000047ab9 */ /* 0x000fe20000000800 */
[----:B------:R-:W-:Y:S01]  /*3db0*/  ULDC UR5, c[0x0][0x10] ;  /* 0x0000040000057ab9 */ /* 0x000fe20000000800 */
[----:B-12---:R-:W1:Y:S01]  /*3dc0*/  LDC R3, c[0x0][0x14] ;  /* 0x00000500ff037b82 */ /* 0x006e620000000800 */
[----:B------:R-:W-:Y:S01]  /*3dd0*/  UIMAD.WIDE.U32 UR4, UR4, UR5, URZ ;  /* 0x00000005040472a5 */ /* 0x000fe2000f8e003f */
[----:B------:R-:W-:Y:S01]  /*3de0*/  PRMT R0, RZ, 0x7610, R0 ;  /* 0x00007610ff007816 */ /* 0x000fe20000000000 */
[----:B------:R-:W-:Y:S02]  /*3df0*/  IMAD.MOV.U32 R60, RZ, RZ, -0x1 ;  /* 0xffffffffff3c7424 */ /* 0x000fe400078e00ff */
[----:B------:R-:W-:Y:S02]  /*3e00*/  IMAD.MOV.U32 R61, RZ, RZ, -0x1 ;  /* 0xffffffffff3d7424 */ /* 0x000fe400078e00ff */
[----:B-1----:R-:W-:-:S04]  /*3e10*/  IMAD.WIDE.U32 R16, R3, UR4, R16 ;  /* 0x0000000403107c25 */ /* 0x002fc8000f8e0010 */
[----:B------:R-:W-:Y:S01]  /*3e20*/  IMAD R3, R3, UR5, RZ ;  /* 0x0000000503037c24 */ /* 0x000fe2000f8e02ff */
[----:B------:R-:W-:Y:S02]  /*3e30*/  ULDC.64 UR4, c[0x0][0x650] ;  /* 0x0001940000047ab9 */ /* 0x000fe40000000a00 */
[----:B------:R-:W-:Y:S01]  /*3e40*/  ISETP.GE.U32.AND P0, PT, R16, UR4, PT ;  /* 0x0000000410007c0c */ /* 0x000fe2000bf06070 */
[----:B------:R-:W-:-:S05]  /*3e50*/  IMAD.IADD R17, R17, 0x1, R3 ;  /* 0x0000000111117824 */ /* 0x000fca00078e0203 */
[----:B------:R-:W-:-:S13]  /*3e60*/  ISETP.GE.U32.AND.EX P0, PT, R17, UR5, PT, P0 ;  /* 0x0000000511007c0c */ /* 0x000fda000bf06100 */
[----:B------:R-:W-:Y:S05]  /*3e70*/  @P0 BRA `(.L_x_102) ;  /* 0x0000000400640947 */ /* 0x000fea0003800000 */
[----:B------:R-:W1:Y:S01]  /*3e80*/  S2R R12, SR_CTAID.X ;  /* 0x00000000000c7919 */ /* 0x000e620000002500 */
[----:B------:R-:W2:Y:S01]  /*3e90*/  LDC.64 R10, c[0x0][0x628] ;  /* 0x00018a00ff0a7b82 */ /* 0x000ea20000000a00 */
[----:B------:R-:W-:Y:S01]  /*3ea0*/  ULDC UR4, c[0x0][0x150] ;  /* 0x0000540000047ab9 */ /* 0x000fe20000000800 */
[----:B------:R-:W-:Y:S01]  /*3eb0*/  IMAD.MOV.U32 R8, RZ, RZ, R16 ;  /* 0x000000ffff087224 */ /* 0x000fe200078e0010 */
[----:B------:R-:W3:Y:S01]  /*3ec0*/  S2R R24, SR_CTAID.Y ;  /* 0x0000000000187919 */ /* 0x000ee20000002600 */
[----:B------:R-:W-:-:S04]  /*3ed0*/  IMAD.MOV.U32 R9, RZ, RZ, R17 ;  /* 0x000000ffff097224 */ /* 0x000fc800078e0011 */
[----:B------:R-:W0:Y:S08]  /*3ee0*/  LDC R21, c[0x0][0x144] ;  /* 0x00005100ff157b82 */ /* 0x000e300000000800 */
[----:B------:R-:W0:Y:S08]  /*3ef0*/  LDC R0, c[0x0][0x630] ;  /* 0x00018c00ff007b82 */ /* 0x000e300000000800 */
[----:B------:R-:W0:Y:S01]  /*3f00*/  LDC.64 R14, c[0x0][0x620] ;  /* 0x00018800ff0e7b82 */ /* 0x000e220000000a00 */
[----:B--2---:R-:W-:-:S04]  /*3f10*/  ISETP.NE.U32.AND P0, PT, R10, RZ, PT ;  /* 0x000000ff0a00720c */ /* 0x004fc80003f05070 */
[----:B------:R-:W-:Y:S02]  /*3f20*/  ISETP.NE.AND.EX P0, PT, R11, RZ, PT, P0 ;  /* 0x000000ff0b00720c */ /* 0x000fe40003f05300 */
[----:B-1----:R-:W-:-:S05]  /*3f30*/  I2FP.F32.U32 R3, R12 ;  /* 0x0000000c00037245 */ /* 0x002fca0000201000 */
[----:B------:R-:W-:-:S04]  /*3f40*/  FMUL R3, R3, UR4 ;  /* 0x0000000403037c20 */ /* 0x000fc80008400000 */
[----:B------:R1:W2:Y:S02]  /*3f50*/  F2I.U32.TRUNC.NTZ R20, R3 ;  /* 0x0000000300147305 */ /* 0x0002a4000020f000 */
[----:B---3--:R-:W-:Y:S05]  /*3f60*/  @!P0 BRA `(.L_x_103) ;  /* 0x0000000000288947 */ /* 0x008fea0003800000 */
[----:B-1----:R-:W1:Y:S02]  /*3f70*/  LDC R3, c[0x0][0x634] ;  /* 0x00018d00ff037b82 */ /* 0x002e640000000800 */
[----:B-1----:R-:W-:-:S05]  /*3f80*/  IADD3 R3, P0, R16, R3, RZ ;  /* 0x0000000310037210 */ /* 0x002fca0007f1e0ff */
[----:B------:R-:W-:-:S04]  /*3f90*/  IMAD.X R13, RZ, RZ, R17, P0 ;  /* 0x000000ffff0d7224 */ /* 0x000fc800000e0611 */
[----:B0---4-:R-:W-:-:S04]  /*3fa0*/  IMAD.WIDE.U32 R4, R13, R10, RZ ;  /* 0x0000000a0d047225 */ /* 0x011fc800078e00ff */
[----:B------:R-:W-:-:S04]  /*3fb0*/  IMAD.WIDE.U32 R6, P0, R3, R11, R4 ;  /* 0x0000000b03067225 */ /* 0x000fc80007800004 */
[----:B------:R-:W-:-:S04]  /*3fc0*/  IMAD.WIDE.U32 R4, R3, R10, RZ ;  /* 0x0000000a03047225 */ /* 0x000fc800078e00ff */
[----:B------:R-:W-:Y:S01]  /*3fd0*/  IMAD.X R9, RZ, RZ, RZ, P0 ;  /* 0x000000ffff097224 */ /* 0x000fe200000e06ff */
[----:B------:R-:W-:Y:S01]  /*3fe0*/  IADD3 RZ, P0, R5, R6, RZ ;  /* 0x0000000605ff7210 */ /* 0x000fe20007f1e0ff */
[----:B------:R-:W-:-:S04]  /*3ff0*/  IMAD.MOV.U32 R8, RZ, RZ, R7 ;  /* 0x000000ffff087224 */ /* 0x000fc800078e0007 */
[----:B------:R-:W-:-:S08]  /*4000*/  IMAD.WIDE.U32.X R8, R13, R11, R8, P0 ;  /* 0x0000000b0d087225 */ /* 0x000fd000000e0408 */
.L_x_103:
[----:B------:R-:W3:Y:S01]  /*4010*/  LDC.64 R30, c[0x0][0x640] ;  /* 0x00019000ff1e7b82 */ /* 0x000ee20000000a00 */
[-CC-:B0-----:R-:W-:Y:S01]  /*4020*/  SHF.R.U64 R61, R8, R0.reuse, R9.reuse ;  /* 0x00000000083d7219 */ /* 0x181fe20000001209 */
[----:B--2---:R-:W-:Y:S01]  /*4030*/  IMAD.MOV R20, RZ, RZ, -R20 ;  /* 0x000000ffff147224 */ /* 0x004fe200078e0a14 */
[----:B------:R-:W-:Y:S01]  /*4040*/  SHF.R.U32.HI R0, RZ, R0, R9 ;  /* 0x00000000ff007219 */ /* 0x000fe20000011609 */
[----:B------:R-:W-:Y:S01]  /*4050*/  ULDC UR4, c[0x0][0x154] ;  /* 0x0000550000047ab9 */ /* 0x000fe20000000800 */
[----:B-1----:R-:W-:Y:S01]  /*4060*/  IADD3 R3, P0, RZ, -R61, RZ ;  /* 0x8000003dff037210 */ /* 0x002fe20007f1e0ff */
[----:B------:R-:W-:Y:S02]  /*4070*/  IMAD R26, R21, R20, R12 ;  /* 0x00000014151a7224 */ /* 0x000fe400078e020c */
[----:B------:R-:W0:Y:S01]  /*4080*/  LDC R6, c[0x0][0x618] ;  /* 0x00018600ff067b82 */ /* 0x000e220000000800 */
[----:B------:R-:W-:Y:S02]  /*4090*/  IMAD.MOV.U32 R7, RZ, RZ, 0x1 ;  /* 0x00000001ff077424 */ /* 0x000fe400078e00ff */
[----:B----4-:R-:W-:-:S04]  /*40a0*/  IMAD.X R5, RZ, RZ, ~R0, P0 ;  /* 0x000000ffff057224 */ /* 0x010fc800000e0e00 */
[-C--:B------:R-:W-:Y:S01]  /*40b0*/  IMAD R0, R5, R14.reuse, RZ ;  /* 0x0000000e05007224 */ /* 0x080fe200078e02ff */
[----:B------:R-:W1:Y:S01]  /*40c0*/  LDC R8, c[0x0][0x608] ;  /* 0x00018200ff087b82 */ /* 0x000e620000000800 */
[----:B------:R-:W-:-:S04]  /*40d0*/  IMAD.WIDE.U32 R4, R3, R14, R16 ;  /* 0x0000000e03047225 */ /* 0x000fc800078e0010 */
[----:B------:R-:W-:Y:S01]  /*40e0*/  IMAD R3, R3, R15, R0 ;  /* 0x0000000f03037224 */ /* 0x000fe200078e0200 */
[----:B------:R-:W-:Y:S02]  /*40f0*/  I2FP.F32.U32 R0, R24 ;  /* 0x0000001800007245 */ /* 0x000fe40000201000 */
[----:B------:R-:W2:Y:S01]  /*4100*/  LDC R28, c[0x0][0x658] ;  /* 0x00019600ff1c7b82 */ /* 0x000ea20000000800 */
[----:B------:R-:W-:Y:S01]  /*4110*/  IMAD.IADD R3, R5, 0x1, R3 ;  /* 0x0000000105037824 */ /* 0x000fe200078e0203 */
[----:B---3--:R-:W-:Y:S01]  /*4120*/  ISETP.NE.U32.AND P0, PT, R30, RZ, PT ;  /* 0x000000ff1e00720c */ /* 0x008fe20003f05070 */
[----:B------:R-:W-:Y:S01]  /*4130*/  FMUL R0, R0, UR4 ;  /* 0x0000000400007c20 */ /* 0x000fe20008400000 */
[----:B------:R-:W-:Y:S02]  /*4140*/  IMAD.MOV.U32 R5, RZ, RZ, -0x1 ;  /* 0xffffffffff057424 */ /* 0x000fe400078e00ff */
[----:B------:R-:W-:Y:S01]  /*4150*/  ISETP.NE.AND.EX P0, PT, R31, RZ, PT, P0 ;  /* 0x000000ff1f00720c */ /* 0x000fe20003f05300 */
[----:B------:R3:W4:Y:S01]  /*4160*/  F2I.U32.TRUNC.NTZ R13, R0 ;  /* 0x00000000000d7305 */ /* 0x000722000020f000 */
[----:B------:R-:W3:Y:S01]  /*4170*/  LDC R15, c[0x0][0x148] ;  /* 0x00005200ff0f7b82 */ /* 0x000ee20000000800 */
[----:B0-----:R-:W-:-:S02]  /*4180*/  SHF.R.U64 R12, R4, R6, R3 ;  /* 0x00000006040c7219 */ /* 0x001fc40000001203 */
[----:B------:R-:W-:-:S05]  /*4190*/  SHF.R.U32.HI R3, RZ, R6, R3 ;  /* 0x00000006ff037219 */ /* 0x000fca0000011603 */
[----:B------:R-:W0:Y:S01]  /*41a0*/  LDC R20, c[0x0][0x600] ;  /* 0x00018000ff147b82 */ /* 0x000e220000000800 */
[-CC-:B-1----:R-:W-:Y:S02]  /*41b0*/  SHF.R.U64 R10, R12, R8.reuse, R3.reuse ;  /* 0x000000080c0a7219 */ /* 0x182fe40000001203 */
[----:B------:R-:W-:-:S05]  /*41c0*/  SHF.R.U32.HI R3, RZ, R8, R3 ;  /* 0x00000008ff037219 */ /* 0x000fca0000011603 */
[----:B------:R-:W1:Y:S01]  /*41d0*/  LDC R21, c[0x0][0x648] ;  /* 0x00019200ff157b82 */ /* 0x000e620000000800 */
[-C--:B--2---:R-:W-:Y:S02]  /*41e0*/  SHF.L.U32 R4, R5, R28.reuse, RZ ;  /* 0x0000001c05047219 */ /* 0x084fe400000006ff */
[-CC-:B------:R-:W-:Y:S02]  /*41f0*/  SHF.R.U64 R14, R10, R28.reuse, R3.reuse ;  /* 0x0000001c0a0e7219 */ /* 0x180fe40000001203 */
[----:B------:R-:W-:Y:S02]  /*4200*/  SHF.R.U32.HI R5, RZ, R28, R3 ;  /* 0x0000001cff057219 */ /* 0x000fe40000011603 */
[----:B------:R-:W-:Y:S01]  /*4210*/  LOP3.LUT R59, RZ, R4, RZ, 0x33, !PT ;  /* 0x00000004ff3b7212 */ /* 0x000fe200078e33ff */
[----:B------:R-:W2:Y:S01]  /*4220*/  LDC R25, c[0x0][0x638] ;  /* 0x00018e00ff197b82 */ /* 0x000ea20000000800 */
[----:B------:R-:W-:Y:S01]  /*4230*/  SHF.L.U32 R28, R7, R28, RZ ;  /* 0x0000001c071c7219 */ /* 0x000fe200000006ff */
[----:B------:R-:W-:-:S06]  /*4240*/  IMAD.MOV.U32 R4, RZ, RZ, R14 ;  /* 0x000000ffff047224 */ /* 0x000fcc00078e000e */
[----:B------:R-:W0:Y:S01]  /*4250*/  LDC R27, c[0x0][0x610] ;  /* 0x00018400ff1b7b82 */ /* 0x000e220000000800 */
[----:B----4-:R-:W-:Y:S05]  /*4260*/  @!P0 BRA `(.L_x_104) ;  /* 0x0000000000288947 */ /* 0x010fea0003800000 */
        /* <DEDUP_REMOVED lines=10> */
.L_x_104:
[----:B------:R-:W-:Y:S01]  /*4310*/  ISETP.NE.AND P0, PT, R2, 0x1, PT ;  /* 0x000000010200780c */ /* 0x000fe20003f05270 */
[----:B------:R-:W-:Y:S01]  /*4320*/  IMAD.MOV R13, RZ, RZ, -R13 ;  /* 0x000000ffff0d7224 */ /* 0x000fe200078e0a0d */
[----:B-1-3--:R-:W-:Y:S01]  /*4330*/  SHF.R.U64 R0, R4, R21, R5 ;  /* 0x0000001504007219 */ /* 0x00afe20000001205 */
[----:B0-----:R-:W-:Y:S01]  /*4340*/  VIADD R5, R20, 0xffffffff ;  /* 0xffffffff14057836 */ /* 0x001fe20000000000 */
[----:B------:R-:W-:-:S03]  /*4350*/  LOP3.LUT R59, R10, R59, RZ, 0xc0, !PT ;  /* 0x0000003b0a3b7212 */ /* 0x000fc600078ec0ff */
[----:B------:R-:W-:Y:S01]  /*4360*/  IMAD.MOV R3, RZ, RZ, -R0 ;  /* 0x000000ffff037224 */ /* 0x000fe200078e0a00 */
[----:B------:R-:W-:Y:S01]  /*4370*/  LOP3.LUT R5, R12, R5, RZ, 0xc0, !PT ;  /* 0x000000050c057212 */ /* 0x000fe200078ec0ff */
[----:B------:R-:W-:Y:S02]  /*4380*/  IMAD R59, R28, R0, R59 ;  /* 0x000000001c3b7224 */ /* 0x000fe400078e023b */
[----:B--2---:R-:W-:Y:S02]  /*4390*/  IMAD R0, R3, R25, R14 ;  /* 0x0000001903007224 */ /* 0x004fe400078e020e */
[----:B------:R-:W-:Y:S02]  /*43a0*/  @P0 IMAD R26, R15, R13, R24 ;  /* 0x0000000d0f1a0224 */ /* 0x000fe400078e0218 */
[----:B------:R-:W-:Y:S02]  /*43b0*/  IMAD R4, R0, R20, R5 ;  /* 0x0000001400047224 */ /* 0x000fe400078e0205 */
[----:B------:R-:W-:-:S02]  /*43c0*/  IMAD R59, R59, R27, R26 ;  /* 0x0000001b3b3b7224 */ /* 0x000fc400078e021a */
[----:B------:R-:W-:-:S03]  /*43d0*/  IMAD.MOV.U32 R3, RZ, RZ, 0x1 ;  /* 0x00000001ff037424 */ /* 0x000fc600078e00ff */
[----:B------:R-:W-:Y:S02]  /*43e0*/  SEL R60, R4, R59, !P0 ;  /* 0x0000003b043c7207 */ /* 0x000fe40004000000 */
[----:B------:R-:W-:Y:S02]  /*43f0*/  PRMT R0, R3, 0x7610, R0 ;  /* 0x0000761003007816 */ /* 0x000fe40000000000 */
[----:B------:R-:W-:-:S07]  /*4400*/  SEL R59, R59, R4, !P0 ;  /* 0x000000043b3b7207 */ /* 0x000fce0004000000 */
.L_x_102:
[----:B------:R-:W-:-:S13]  /*4410*/  LOP3.LUT P0, RZ, R0, 0xff, RZ, 0xc0, !PT ;  /* 0x000000ff00ff7812 */ /* 0x000fda000780c0ff */
[----:B------:R-:W-:Y:S05]  /*4420*/  @P0 BRA `(.L_x_105) ;  /* 0xffffffcc00a80947 */ /* 0x000fea000383ffff */
[----:B------:R-:W-:Y:S05]  /*4430*/  EXIT ;  /* 0x000000000000794d */ /* 0x000fea0003800000 */
.L_x_8:
        /* <DEDUP_REMOVED lines=26> */
.L_x_107:
[----:B------:R-:W0:Y:S01]  /*45e0*/  LDC.64 R28, c[0x0][0x640] ;  /* 0x00019000ff1c7b82 */ /* 0x000e220000000a00 */
[-CC-:B------:R-:W-:Y:S01]  /*45f0*/  SHF.R.U64 R22, R12, R6.reuse, R13.reuse ;  /* 0x000000060c167219 */ /* 0x180fe2000000120d */
[----:B------:R-:W-:Y:S01]  /*4600*/  IMAD.MOV.U32 R30, RZ, RZ, 0x1 ;  /* 0x00000001ff1e7424 */ /* 0x000fe200078e00ff */
[----:B------:R-:W-:Y:S02]  /*4610*/  SHF.R.U32.HI R6, RZ, R6, R13 ;  /* 0x00000006ff067219 */ /* 0x000fe4000001160d */
        /* <DEDUP_REMOVED lines=8> */
[----:B------:R-:W-:Y:S01]  /*46a0*/  IMAD.IADD R9, R9, 0x1, R11 ;  /* 0x0000000109097824 */ /* 0x000fe200078e020b */
[----:B0-----:R-:W-:-:S04]  /*46b0*/  ISETP.NE.U32.AND P0, PT, R28, RZ, PT ;  /* 0x000000ff1c00720c */ /* 0x001fc80003f05070 */
[----:B------:R-:W-:Y:S02]  /*46c0*/  ISETP.NE.AND.EX P0, PT, R29, RZ, PT, P0 ;  /* 0x000000ff1d00720c */ /* 0x000fe40003f05300 */
[----:B------:R-:W0:Y:S01]  /*46d0*/  LDC R20, c[0x0][0x600] ;  /* 0x00018000ff147b82 */ /* 0x000e220000000800 */
[-CC-:B-1----:R-:W-:Y:S01]  /*46e0*/  SHF.R.U64 R14, R8, R10.reuse, R9.reuse ;  /* 0x0000000a080e7219 */ /* 0x182fe20000001209 */
[----:B------:R-:W-:Y:S01]  /*46f0*/  IMAD.MOV.U32 R8, RZ, RZ, -0x1 ;  /* 0xffffffffff087424 */ /* 0x000fe200078e00ff */
[----:B------:R-:W-:-:S05]  /*4700*/  SHF.R.U32.HI R9, RZ, R10, R9 ;  /* 0x0000000aff097219 */ /* 0x000fca0000011609 */
[----:B------:R-:W1:Y:S01]  /*4710*/  LDC R24, c[0x0][0x648] ;  /* 0x00019200ff187b82 */ /* 0x000e620000000800 */
[-CC-:B--2---:R-:W-:Y:S02]  /*4720*/  SHF.R.U64 R23, R14, R12.reuse, R9.reuse ;  /* 0x0000000c0e177219 */ /* 0x184fe40000001209 */
[----:B------:R-:W-:-:S05]  /*4730*/  SHF.R.U32.HI R6, RZ, R12, R9 ;  /* 0x0000000cff067219 */ /* 0x000fca0000011609 */
[----:B------:R-:W2:Y:S01]  /*4740*/  LDC R26, c[0x0][0x638] ;  /* 0x00018e00ff1a7b82 */ /* 0x000ea20000000800 */
[-C--:B---3--:R-:W-:Y:S02]  /*4750*/  SHF.L.U32 R8, R8, R27.reuse, RZ ;  /* 0x0000001b08087219 */ /* 0x088fe400000006ff */
[-CC-:B------:R-:W-:Y:S02]  /*4760*/  SHF.R.U64 R25, R23, R27.reuse, R6.reuse ;  /* 0x0000001b17197219 */ /* 0x180fe40000001206 */
[----:B------:R-:W-:Y:S02]  /*4770*/  LOP3.LUT R32, RZ, R8, RZ, 0x33, !PT ;  /* 0x00000008ff207212 */ /* 0x000fe400078e33ff */
[----:B------:R-:W-:Y:S01]  /*4780*/  SHF.R.U32.HI R9, RZ, R27, R6 ;  /* 0x0000001bff097219 */ /* 0x000fe20000011606 */
[----:B------:R-:W3:Y:S01]  /*4790*/  LDC R31, c[0x0][0x610] ;  /* 0x00018400ff1f7b82 */ /* 0x000ee20000000800 */
[----:B------:R-:W-:Y:S01]  /*47a0*/  IMAD.MOV.U32 R8, RZ, RZ, R25 ;  /* 0x000000ffff087224 */ /* 0x000fe200078e0019 */
[----:B------:R-:W-:Y:S06]  /*47b0*/  @!P0 BRA `(.L_x_108) ;  /* 0x0000000000288947 */ /* 0x000fec0003800000 */
        /* <DEDUP_REMOVED lines=10> */
.L_x_108:
[----:B------:R-:W-:Y:S01]  /*4860*/  ISETP.NE.AND P0, PT, R2, 0x1, PT ;  /* 0x000000010200780c */ /* 0x000fe20003f05270 */
[----:B------:R-:W-:Y:S01]  /*4870*/  IMAD.MOV.U32 R13, RZ, RZ, R22 ;  /* 0x000000ffff0d7224 */ /* 0x000fe200078e0016 */
[----:B-1----:R-:W-:Y:S01]  /*4880*/  SHF.R.U64 R6, R8, R24, R9 ;  /* 0x0000001808067219 */ /* 0x002fe20000001209 */
[----:B0-----:R-:W-:Y:S01]  /*4890*/  VIADD R9, R20, 0xffffffff ;  /* 0xffffffff14097836 */ /* 0x001fe20000000000 */
[----:B------:R-:W-:Y:S02]  /*48a0*/  SHF.L.U32 R30, R30, R27, RZ ;  /* 0x0000001b1e1e7219 */ /* 0x000fe400000006ff */
[----:B------:R-:W-:Y:S01]  /*48b0*/  LOP3.LUT R5, R23, R32, RZ, 0xc0, !PT ;  /* 0x0000002017057212 */ /* 0x000fe200078ec0ff */
[----:B------:R-:W-:-:S04]  /*48c0*/  IMAD.MOV R8, RZ, RZ, -R6 ;  /* 0x000000ffff087224 */ /* 0x000fc800078e0a06 */
[----:B------:R-:W-:Y:S01]  /*48d0*/  IMAD R6, R30, R6, R5 ;  /* 0x000000061e067224 */ /* 0x000fe200078e0205 */
[----:B------:R-:W-:Y:S01]  /*48e0*/  LOP3.LUT R5, R14, R9, RZ, 0xc0, !PT ;  /* 0x000000090e057212 */ /* 0x000fe200078ec0ff */
[----:B------:R-:W-:Y:S02]  /*48f0*/  @P0 IMAD R3, R7, R21, R4 ;  /* 0x0000001507030224 */ /* 0x000fe400078e0204 */
[----:B--2---:R-:W-:Y:S02]  /*4900*/  IMAD R4, R8, R26, R25 ;  /* 0x0000001a08047224 */ /* 0x004fe400078e0219 */
[----:B---3--:R-:W-:Y:S02]  /*4910*/  IMAD R3, R6, R31, R3 ;  /* 0x0000001f06037224 */ /* 0x008fe400078e0203 */
[----:B------:R-:W-:Y:S02]  /*4920*/  IMAD R4, R4, R20, R5 ;  /* 0x0000001404047224 */ /* 0x000fe400078e0205 */
[----:B------:R-:W-:-:S03]  /*4930*/  IMAD.MOV.U32 R6, RZ, RZ, 0x1 ;  /* 0x00000001ff067424 */ /* 0x000fc600078e00ff */
[----:B------:R-:W-:Y:S02]  /*4940*/  SEL R20, R4, R3, !P0 ;  /* 0x0000000304147207 */ /* 0x000fe40004000000 */
[----:B------:R-:W-:-:S07]  /*4950*/  SEL R11, R3, R4, !P0 ;  /* 0x00000004030b7207 */ /* 0x000fce0004000000 */
.L_x_106:
[----:B------:R-:W-:-:S08]  /*4960*/  NOP ;  /* 0x0000000000007918 */ /* 0x000fd00000000000 */
[----:B------:R-:W0:-:S00]  /*4970*/  USETMAXREG.DEALLOC.CTAPOOL 0x28 ;  /* 0x00000028000079c8 */ /* 0x000e0000080e0500 */
[----:B0-----:R-:W-:-:S13]  /*4980*/  ISETP.NE.AND P0, PT, R0, RZ, PT ;  /* 0x000000ff0000720c */ /* 0x001fda0003f05270 */
[----:B------:R-:W-:Y:S05]  /*4990*/  @P0 EXIT ;  /* 0x000000000000094d */ /* 0x000fea0003800000 */
[----:B------:R-:W-:Y:S01]  /*49a0*/  LOP3.LUT P0, RZ, R6, 0xff, RZ, 0xc0, !PT ;  /* 0x000000ff06ff7812 */ /* 0x000fe2000780c0ff */
[----:B------:R-:W-:Y:S02]  /*49b0*/  IMAD.MOV.U32 R0, RZ, RZ, 0x1 ;  /* 0x00000001ff007424 */ /* 0x000fe400078e00ff */
[----:B------:R-:W-:-:S10]  /*49c0*/  IMAD.MOV.U32 R12, RZ, RZ, RZ ;  /* 0x000000ffff0c7224 */ /* 0x000fd400078e00ff */
[----:B------:R-:W-:Y:S05]  /*49d0*/  @!P0 BRA `(.L_x_109) ;  /* 0x0000000c008c8947 */ /* 0x000fea0003800000 */
[----:B------:R-:W0:Y:S01]  /*49e0*/  LDC R0, c[0x0][0x28c] ;  /* 0x0000a300ff007b82 */ /* 0x000e220000000800 */
[----:B------:R-:W-:Y:S01]  /*49f0*/  ULDC UR5, c[0x0][0x658] ;  /* 0x0001960000057ab9 */ /* 0x000fe20000000800 */
[----:B------:R-:W-:Y:S01]  /*4a00*/  UMOV UR11, 0xffffffff ;  /* 0xffffffff000b7882 */ /* 0x000fe20000000000 */
[----:B------:R-:W-:Y:S01]  /*4a10*/  UMOV UR17, 0x1 ;  /* 0x0000000100117882 */ /* 0x000fe20000000000 */
[----:B------:R-:W-:Y:S01]  /*4a20*/  USHF.L.U32 UR11, UR11, UR5, URZ ;  /* 0x000000050b0b7299 */ /* 0x000fe2000800063f */
[----:B------:R-:W-:Y:S01]  /*4a30*/  BSSY B0, `(.L_x_109) ;  /* 0x00000dd000007945 */ /* 0x000fe20003800000 */
[----:B------:R-:W-:Y:S01]  /*4a40*/  ULDC UR9, c[0x0][0xc] ;  /* 0x0000030000097ab9 */ /* 0x000fe20000000800 */
[----:B------:R-:W-:Y:S01]  /*4a50*/  ULDC UR16, c[0x0][0x10] ;  /* 0x0000040000107ab9 */ /* 0x000fe20000000800 */
[----:B------:R-:W1:Y:S01]  /*4a60*/  S2UR UR8, SR_CgaCtaId ;  /* 0x00000000000879c3 */ /* 0x000e620000008800 */
[----:B------:R-:W-:Y:S01]  /*4a70*/  IMAD.MOV.U32 R10, RZ, RZ, 0x1 ;  /* 0x00000001ff0a7424 */ /* 0x000fe200078e00ff */
[----:B------:R-:W-:Y:S01]  /*4a80*/  LOP3.LUT R9, R19, 0x2, RZ, 0xfc, !PT ;  /* 0x0000000213097812 */ /* 0x000fe200078efcff */
[----:B------:R-:W-:Y:S01]  /*4a90*/  IMAD.MOV.U32 R12, RZ, RZ, RZ ;  /* 0x000000ffff0c7224 */ /* 0x000fe200078e00ff */
[----:B------:R-:W-:Y:S01]  /*4aa0*/  ULDC UR4, c[0x0][0x600] ;  /* 0x0001800000047ab9 */ /* 0x000fe20000000800 */
[----:B------:R-:W-:Y:S01]  /*4ab0*/  UMOV UR20, 0x11 ;  /* 0x0000001100147882 */ /* 0x000fe20000000000 */
[----:B------:R-:W-:-:S02]  /*4ac0*/  UIADD3 UR4, UR4, -0x1, URZ ;  /* 0xffffffff04047890 */ /* 0x000fc4000fffe03f */
[----:B------:R-:W-:Y:S01]  /*4ad0*/  USHF.L.U32 UR5, UR17, UR5, URZ ;  /* 0x0000000511057299 */ /* 0x000fe2000800063f */
[----:B------:R-:W-:Y:S01]  /*4ae0*/  ULDC.64 UR30, c[0x0][0x198] ;  /* 0x00006600001e7ab9 */ /* 0x000fe20000000a00 */
[----:B0-----:R-:W-:-:S05]  /*4af0*/  VIADD R0, R0, 0x7f ;  /* 0x0000007f00007836 */ /* 0x001fca0000000000 */
[----:B------:R-:W-:Y:S01]  /*4b00*/  SHF.R.S32.HI R3, RZ, 0x1f, R0 ;  /* 0x0000001fff037819 */ /* 0x000fe20000011400 */
[----:B-1----:R-:W-:-:S03]  /*4b10*/  USHF.R.U32.HI UR27, URZ, 0x2, UR8 ;  /* 0x000000023f1b7899 */ /* 0x002fc60008011608 */
[----:B------:R-:W-:Y:S01]  /*4b20*/  LEA.HI R3, R3, R0, RZ, 0x7 ;  /* 0x0000000003037211 */ /* 0x000fe200078f38ff */
[----:B------:R-:W-:Y:S01]  /*4b30*/  ULOP3.LUT UR10, UR8, 0x3, URZ, 0xc0, !UPT ;  /* 0x00000003080a7892 */ /* 0x000fe2000f8ec03f */
[----:B------:R-:W-:Y:S01]  /*4b40*/  IMAD.MOV.U32 R0, RZ, RZ, 0x1 ;  /* 0x00000001ff007424 */ /* 0x000fe200078e00ff */
[----:B------:R-:W-:Y:S01]  /*4b50*/  USHF.L.U32 UR6, UR8, 0x4, URZ ;  /* 0x0000000408067899 */ /* 0x000fe2000800063f */
[----:B------:R-:W-:Y:S01]  /*4b60*/  SHF.R.S32.HI R3, RZ, 0x7, R3 ;  /* 0x00000007ff037819 */ /* 0x000fe20000011403 */
[----:B------:R-:W-:Y:S02]  /*4b70*/  USHF.L.U32 UR7, UR8, 0xb, URZ ;  /* 0x0000000b08077899 */ /* 0x000fe4000800063f */
[----:B------:R-:W-:Y:S02]  /*4b80*/  ULOP3.LUT UR8, UR8, 0xfffffffc, URZ, 0xc0, !UPT ;  /* 0xfffffffc08087892 */ /* 0x000fe4000f8ec03f */
[----:B------:R-:W-:Y:S01]  /*4b90*/  ULOP3.LUT UR13, UR7, 0x1800, URZ, 0xc0, !UPT ;  /* 0x00001800070d7892 */ /* 0x000fe2000f8ec03f */
[----:B------:R-:W-:Y:S01]  /*4ba0*/  VIADD R8, R3, 0x1 ;  /* 0x0000000103087836 */ /* 0x000fe20000000000 */
[----:B------:R-:W-:-:S02]  /*4bb0*/  ULOP3.LUT UR12, UR8, 0x1, URZ, 0xfc, !UPT ;  /* 0x00000001080c7892 */ /* 0x000fc4000f8efc3f */
[----:B------:R-:W-:Y:S02]  /*4bc0*/  ULOP3.LUT UR14, UR8, 0x2, URZ, 0xfc, !UPT ;  /* 0x00000002080e7892 */ /* 0x000fe4000f8efc3f */
[----:B------:R-:W-:Y:S02]  /*4bd0*/  UISETP.GT.U32.AND UP0, UPT, UR10, 0xffff, UPT ;  /* 0x0000ffff0a00788c */ /* 0x000fe4000bf04070 */
[----:B------:R-:W-:Y:S02]  /*4be0*/  ULOP3.LUT UR7, URZ, UR11, URZ, 0x33, !UPT ;  /* 0x0000000b3f077292 */ /* 0x000fe4000f8e333f */
[----:B------:R-:W-:Y:S02]  /*4bf0*/  USHF.L.U32 UR11, UR17, UR8, URZ ;  /* 0x00000008110b7299 */ /* 0x000fe4000800063f */
[----:B------:R-:W-:Y:S02]  /*4c00*/  ULOP3.LUT UR15, UR8, 0x3, URZ, 0xfc, !UPT ;  /* 0x00000003080f7892 */ /* 0x000fe4000f8efc3f */
[----:B------:R-:W-:-:S02]  /*4c10*/  UIMAD.WIDE.U32 UR8, UR9, UR16, URZ ;  /* 0x00000010090872a5 */ /* 0x000fc4000f8e003f */
[----:B------:R-:W-:Y:S02]  /*4c20*/  USHF.L.U32 UR12, UR17, UR12, URZ ;  /* 0x0000000c110c7299 */ /* 0x000fe4000800063f */
[----:B------:R-:W-:Y:S02]  /*4c30*/  USHF.L.U32 UR14, UR17, UR14, URZ ;  /* 0x0000000e110e7299 */ /* 0x000fe4000800063f */
[----:B------:R-:W-:Y:S01]  /*4c40*/  USEL UR10, UR10, 0xffff, !UP0 ;  /* 0x0000ffff0a0a7887 */ /* 0x000fe2000c000000 */
[----:B------:R-:W-:Y:S01]  /*4c50*/  ULDC UR16, c[0x0][0x14] ;  /* 0x0000050000107ab9 */ /* 0x000fe20000000800 */
[----:B------:R-:W-:Y:S02]  /*4c60*/  USHF.L.U32 UR15, UR17, UR15, URZ ;  /* 0x0000000f110f7299 */ /* 0x000fe4000800063f */
[----:B------:R-:W-:Y:S02]  /*4c70*/  UIMAD.WIDE.U32 UR24, UR8, UR16, URZ ;  /* 0x00000010081872a5 */ /* 0x000fe4000f8e003f */
[----:B------:R-:W-:-:S02]  /*4c80*/  UIMAD UR8, UR9, UR16, URZ ;  /* 0x00000010090872a4 */ /* 0x000fc4000f8e023f */
[----:B------:R-:W-:Y:S02]  /*4c90*/  ULOP3.LUT UR11, UR14, UR11, UR12, 0xfe, !UPT ;  /* 0x0000000b0e0b7292 */ /* 0x000fe4000f8efe0c */
[----:B------:R-:W-:Y:S02]  /*4ca0*/  ULOP3.LUT UR10, UR10, 0xffff, URZ, 0xc0, !UPT ;  /* 0x0000ffff0a0a7892 */ /* 0x000fe4000f8ec03f */
[----:B------:R-:W-:Y:S02]  /*4cb0*/  ULEA UR28, UR27, 0x180, 0xd ;  /* 0x000001801b1c7891 */ /* 0x000fe4000f8e683f */
[----:B------:R-:W-:Y:S02]  /*4cc0*/  ULOP3.LUT UR6, UR6, 0x30, URZ, 0xc0, !UPT ;  /* 0x0000003006067892 */ /* 0x000fe4000f8ec03f */
[----:B------:R-:W-:Y:S02]  /*4cd0*/  ULOP3.LUT UR13, UR13, 0x24180, URZ, 0xfc, !UPT ;  /* 0x000241800d0d7892 */ /* 0x000fe4000f8efc3f */
[----:B------:R-:W-:-:S02]  /*4ce0*/  UIADD3 UR14, UR25, UR8, URZ ;  /* 0x00000008190e7290 */ /* 0x000fc4000fffe03f */
[----:B------:R-:W-:Y:S02]  /*4cf0*/  ULOP3.LUT UR15, UR11, UR15, URZ, 0xfc, !UPT ;  /* 0x0000000f0b0f7292 */ /* 0x000fe4000f8efc3f */
[----:B------:R-:W-:-:S12]  /*4d00*/  USHF.L.U32 UR20, UR20, UR10, URZ ;  /* 0x0000000a14147299 */ /* 0x000fd8000800063f */
.L_x_120:
[----:B------:R-:W-:-:S03]  /*4d10*/  UMOV UR8, 0xffffffff ;  /* 0xffffffff00087882 */ /* 0x000fc60000000000 */
[----:B------:R-:W-:Y:S05]  /*4d20*/  BRA.DIV UR8, `(.L_x_110) ;  /* 0x0000001208547947 */ /* 0x000fea000b800000 */
[----:B------:R-:W-:-:S13]  /*4d30*/  ELECT P6, URZ, PT ;  /* 0x00000000003f782f */ /* 0x000fda00038c0000 */
.L_x_136:
[----:B------:R-:W0:Y:S01]  /*4d40*/  LDC R4, c[0x0][0x28c] ;  /* 0x0000a300ff047b82 */ /* 0x000e220000000800 */
[----:B------:R-:W-:Y:S01]  /*4d50*/  BSSY B1, `(.L_x_111) ;  /* 0x0000039000017945 */ /* 0x000fe20003800000 */
[----:B0-----:R-:W-:-:S13]  /*4d60*/  ISETP.LT.OR P6, PT, R4, 0x1, !P6 ;  /* 0x000000010400780c */ /* 0x001fda00077c1670 */
[----:B------:R-:W-:Y:S05]  /*4d70*/  @P6 BRA `(.L_x_112) ;  /* 0x0000000000d86947 */ /* 0x000fea0003800000 */
[----:B------:R-:W-:Y:S01]  /*4d80*/  LEA R11, R11, UR27, 0x1 ;  /* 0x0000001b0b0b7c11 */ /* 0x000fe2000f8e08ff */
[----:B------:R-:W-:Y:S01]  /*4d90*/  IMAD.MOV.U32 R22, RZ, RZ, RZ ;  /* 0x000000ffff167224 */ /* 0x000fe200078e00ff */
[----:B------:R-:W-:Y:S01]  /*4da0*/  LEA R20, R20, UR6, 0x6 ;  /* 0x0000000614147c11 */ /* 0x000fe2000f8e30ff */
[----:B------:R-:W-:Y:S02]  /*4db0*/  IMAD.MOV.U32 R4, RZ, RZ, R8 ;  /* 0x000000ffff047224 */ /* 0x000fe400078e0008 */
[----:B------:R-:W-:Y:S02]  /*4dc0*/  IMAD.MOV.U32 R5, RZ, RZ, R0 ;  /* 0x000000ffff057224 */ /* 0x000fe400078e0000 */
[----:B------:R-:W-:Y:S02]  /*4dd0*/  IMAD.MOV.U32 R6, RZ, RZ, R12 ;  /* 0x000000ffff067224 */ /* 0x000fe400078e000c */
[----:B------:R-:W-:-:S07]  /*4de0*/  IMAD.SHL.U32 R15, R11, 0x40, RZ ;  /* 0x000000400b0f7824 */ /* 0x000fce00078e00ff */
.L_x_115:
[----:B------:R-:W0:Y:S01]  /*4df0*/  S2R R14, SR_CgaCtaId ;  /* 0x00000000000e7919 */ /* 0x000e220000008800 */
[----:B------:R-:W-:Y:S02]  /*4e00*/  MOV R7, 0x400 ;  /* 0x0000040000077802 */ /* 0x000fe40000000f00 */
[----:B------:R-:W-:-:S13]  /*4e10*/  LOP3.LUT P1, RZ, R18, 0x7f, RZ, 0xc0, !PT ;  /* 0x0000007f12ff7812 */ /* 0x000fda000782c0ff */
[----:B------:R-:W1:Y:S01]  /*4e20*/  @!P1 LDC R11, c[0x0][0x500] ;  /* 0x00014000ff0b9b82 */ /* 0x000e620000000800 */
[----:B0-----:R-:W-:Y:S02]  /*4e30*/  LEA R21, R14, R7, 0x18 ;  /* 0x000000070e157211 */ /* 0x001fe400078ec0ff */
[----:B------:R-:W-:-:S03]  /*4e40*/  SHF.L.U32 R7, R5, 0x1f, RZ ;  /* 0x0000001f05077819 */ /* 0x000fc600000006ff */
[----:B------:R-:W-:-:S04]  /*4e50*/  IMAD R14, R6, 0x8, R21 ;  /* 0x00000008060e7824 */ /* 0x000fc800078e0215 */
[----:B------:R-:W0:Y:S02]  /*4e60*/  SYNCS.PHASECHK.TRANS64.TRYWAIT P0, [R14+URZ+0x48], R7 ;  /* 0x000048070e0075a7 */ /* 0x000e24000800017f */
[----:B01----:R-:W-:Y:S05]  /*4e70*/  @!P0 BRA `(.L_x_113) ;  /* 0x0000001000208947 */ /* 0x003fea0003800000 */
.L_x_137:
[----:B0-----:R-:W-:Y:S01]  /*4e80*/  PRMT R7, R9, 0x9910, RZ ;  /* 0x0000991009077816 */ /* 0x001fe200000000ff */
[----:B------:R0:W-:Y:S03]  /*4e90*/  @!P1 SYNCS.ARRIVE.TRANS64 RZ, [R14+URZ], R11 ;  /* 0x0000000b0eff99a7 */ /* 0x0001e6000800003f */
[----:B------:R-:W-:-:S13]  /*4ea0*/  ISETP.NE.AND P0, PT, R7, 0x2, PT ;  /* 0x000000020700780c */ /* 0x000fda0003f05270 */
[----:B0-----:R-:W-:Y:S05]  /*4eb0*/  @P0 BRA `(.L_x_114) ;  /* 0x0000000000040947 */ /* 0x001fea0003800000 */
[----:B------:R-:W-:Y:S01]  /*4ec0*/  BPT.TRAP 0x1 ;  /* 0x000000040000795c */ /* 0x000fe20000300000 */
.L_x_114:
[----:B------:R-:W-:Y:S01]  /*4ed0*/  R2UR UR11, R6 ;  /* 0x00000000060b72ca */ /* 0x000fe200000e0000 */
[----:B------:R-:W-:Y:S01]  /*4ee0*/  VIADD R4, R4, 0xffffffff ;  /* 0xffffffff04047836 */ /* 0x000fe20000000000 */
[----:B------:R-:W-:Y:S01]  /*4ef0*/  R2UR UR22, R21 ;  /* 0x00000000151672ca */ /* 0x000fe200000e0000 */
[----:B------:R-:W-:Y:S01]  /*4f00*/  UIADD3 UR16, UP0, UR30, 0xf0, URZ ;  /* 0x000000f01e107890 */ /* 0x000fe2000ff1e03f */
[----:B------:R-:W-:Y:S01]  /*4f10*/  R2UR UR23, R15 ;  /* 0x000000000f1772ca */ /* 0x000fe200000e0000 */
[----:B------:R-:W-:Y:S01]  /*4f20*/  UIADD3 UR32, UP1, UR30, 0x1f0, URZ ;  /* 0x000001f01e207890 */ /* 0x000fe2000ff3e03f */
[----:B------:R-:W-:Y:S01]  /*4f30*/  R2UR UR9, R14 ;  /* 0x000000000e0972ca */ /* 0x000fe200000e0000 */
[----:B------:R-:W-:Y:S01]  /*4f40*/  UIADD3.X UR17, URZ, UR31, URZ, UP0, !UPT ;  /* 0x0000001f3f117290 */ /* 0x000fe200087fe43f */
[----:B------:R-:W-:Y:S01]  /*4f50*/  R2UR UR10, R22 ;  /* 0x00000000160a72ca */ /* 0x000fe200000e0000 */
[----:B------:R-:W-:Y:S01]  /*4f60*/  UPRMT UR21, URZ, 0x5410, UR20 ;  /* 0x000054103f157896 */ /* 0x000fe20008000014 */
[----:B------:R-:W-:Y:S01]  /*4f70*/  R2UR UR12, R13 ;  /* 0x000000000d0c72ca */ /* 0x000fe200000e0000 */
[----:B------:R-:W-:Y:S01]  /*4f80*/  VIADD R6, R6, 0x1 ;  /* 0x0000000106067836 */ /* 0x000fe20000000000 */
[----:B------:R-:W-:Y:S01]  /*4f90*/  R2UR UR26, R20 ;  /* 0x00000000141a72ca */ /* 0x000fe200000e0000 */
[----:B------:R-:W-:Y:S01]  /*4fa0*/  ULEA UR8, UR11, UR28, 0xe ;  /* 0x0000001c0b087291 */ /* 0x000fe2000f8e703f */
[----:B------:R-:W-:Y:S01]  /*4fb0*/  ISETP.GT.AND P1, PT, R4, 0x1, PT ;  /* 0x000000010400780c */ /* 0x000fe20003f24270 */
[----:B------:R-:W-:Y:S01]  /*4fc0*/  ULEA UR11, UR11, UR13, 0xd ;  /* 0x0000000d0b0b7291 */ /* 0x000fe2000f8e683f */
[----:B------:R-:W-:Y:S01]  /*4fd0*/  ISETP.NE.AND P0, PT, R6, 0x9, PT ;  /* 0x000000090600780c */ /* 0x000fe20003f05270 */
[----:B------:R-:W-:Y:S01]  /*4fe0*/  UIADD3 UR8, UR22, UR8, URZ ;  /* 0x0000000816087290 */ /* 0x000fe2000fffe03f */
[----:B------:R-:W-:Y:S01]  /*4ff0*/  VIADD R22, R22, 0x80 ;  /* 0x0000008016167836 */ /* 0x000fe20000000000 */
[----:B------:R-:W-:Y:S01]  /*5000*/  UIADD3 UR22, UR22, UR11, URZ ;  /* 0x0000000b16167290 */ /* 0x000fe2000fffe03f */
[----:B------:R-:W-:Y:S01]  /*5010*/  SEL R14, RZ, 0x1, P0 ;  /* 0x00000001ff0e7807 */ /* 0x000fe20000000000 */
[----:B------:R-:W-:Y:S01]  /*5020*/  UPRMT UR29, URZ, 0x5410, UR15 ;  /* 0x000054103f1d7896 */ /* 0x000fe2000800000f */
[----:B------:R-:W-:Y:S01]  /*5030*/  SEL R6, R6, RZ, P0 ;  /* 0x000000ff06067207 */ /* 0x000fe20000000000 */
[----:B------:R-:W-:Y:S01]  /*5040*/  UIADD3.X UR33, URZ, UR31, URZ, UP1, !UPT ;  /* 0x0000001f3f217290 */ /* 0x000fe20008ffe43f */
[----:B------:R-:W-:Y:S01]  /*5050*/  LOP3.LUT R5, R5, R14, RZ, 0x3c, !PT ;  /* 0x0000000e05057212 */ /* 0x000fe200078e3cff */
[----:B------:R-:W-:Y:S01]  /*5060*/  UMOV UR18, 0x0 ;  /* 0x0000000000127882 */ /* 0x000fe20000000000 */
[----:B------:R-:W-:Y:S01]  /*5070*/  UMOV UR19, 0x10000000 ;  /* 0x1000000000137882 */ /* 0x000fe20000000000 */
[----:B------:R-:W-:-:S02]  /*5080*/  UMOV UR11, UR23 ;  /* 0x00000017000b7c82 */ /* 0x000fc40008000000 */
[----:B------:R0:W-:Y:S02]  /*5090*/  UTMALDG.3D.MULTICAST [UR8], [UR16], UR21, desc[UR18] ;  /* 0x00001208100073b4 */ /* 0x0001e40008011815 */
[----:B0-----:R-:W-:Y:S01]  /*50a0*/  UMOV UR8, UR22 ;  /* 0x0000001600087c82 */ /* 0x001fe20008000000 */
[----:B------:R-:W-:Y:S02]  /*50b0*/  UMOV UR11, UR26 ;  /* 0x0000001a000b7c82 */ /* 0x000fe40008000000 */
[----:B------:R0:W-:Y:S02]  /*50c0*/  UTMALDG.3D.MULTICAST [UR8], [UR32], UR29, desc[UR18] ;  /* 0x00001208200073b4 */ /* 0x0001e4000801181d */
[----:B0-----:R-:W-:Y:S05]  /*50d0*/  @P1 BRA `(.L_x_115) ;  /* 0xfffffffc00441947 */ /* 0x001fea000383ffff */
.L_x_112:
[----:B------:R-:W-:Y:S05]  /*50e0*/  BSYNC B1 ;  /* 0x0000000000017941 */ /* 0x000fea0003800000 */
.L_x_111:
[----:B------:R-:W-:Y:S01]  /*50f0*/  LOP3.LUT P1, RZ, R10, 0xff, RZ, 0xc0, !PT ;  /* 0x000000ff0aff7812 */ /* 0x000fe2000782c0ff */
[C---:B------:R-:W-:Y:S01]  /*5100*/  IMAD.IADD R12, R3.reuse, 0x1, R12 ;  /* 0x00000001030c7824 */ /* 0x040fe200078e020c */
[----:B------:R-:W-:Y:S01]  /*5110*/  ULDC.64 UR8, c[0x0][0x650] ;  /* 0x0001940000087ab9 */ /* 0x000fe20000000a00 */
[C---:B------:R-:W-:Y:S01]  /*5120*/  ISETP.GE.U32.AND P2, PT, R3.reuse, 0x9, PT ;  /* 0x000000090300780c */ /* 0x040fe20003f46070 */
[----:B------:R-:W-:Y:S01]  /*5130*/  BSSY B1, `(.L_x_116) ;  /* 0x000006a000017945 */ /* 0x000fe20003800000 */
[----:B------:R-:W-:Y:S01]  /*5140*/  IMAD.MOV.U32 R11, RZ, RZ, -0x1 ;  /* 0xffffffffff0b7424 */ /* 0x000fe200078e00ff */
[----:B------:R-:W-:Y:S01]  /*5150*/  ISETP.GT.U32.AND P0, PT, R12, 0x8, PT ;  /* 0x000000080c00780c */ /* 0x000fe20003f04070 */
[----:B------:R-:W-:Y:S01]  /*5160*/  IMAD.MOV.U32 R20, RZ, RZ, -0x1 ;  /* 0xffffffffff147424 */ /* 0x000fe200078e00ff */
[----:B------:R-:W-:Y:S01]  /*5170*/  PRMT R10, RZ, 0x7610, R10 ;  /* 0x00007610ff0a7816 */ /* 0x000fe2000000000a */
[----:B------:R-:W-:Y:S01]  /*5180*/  IMAD.MOV.U32 R13, RZ, RZ, -0x1 ;  /* 0xffffffffff0d7424 */ /* 0x000fe200078e00ff */
[----:B------:R-:W-:-:S03]  /*5190*/  ISETP.LT.U32.AND P0, PT, R3, 0x9, P0 ;  /* 0x000000090300780c */ /* 0x000fc60000701070 */
[----:B------:R-:W0:Y:S01]  /*51a0*/  @P1 S2R R5, SR_CgaCtaId ;  /* 0x0000000000051919 */ /* 0x000e220000008800 */
[----:B------:R-:W-:-:S04]  /*51b0*/  @P1 MOV R4, 0x400 ;  /* 0x0000040000041802 */ /* 0x000fc80000000f00 */
[----:B0-----:R-:W-:Y:S01]  /*51c0*/  @P1 LEA R6, R5, R4, 0x18 ;  /* 0x0000000405061211 */ /* 0x001fe200078ec0ff */
[----:B------:R-:W-:-:S03]  /*51d0*/  IMAD.WIDE.U32 R4, R12, 0x38e38e39, RZ ;  /* 0x38e38e390c047825 */ /* 0x000fc600078e00ff */
[----:B------:R0:W-:Y:S01]  /*51e0*/  @P1 SYNCS.ARRIVE.TRANS64.A1T0 RZ, [R6+URZ+0xa8], RZ ;  /* 0x0000a8ff06ff19a7 */ /* 0x0001e2000810003f */
[----:B------:R-:W-:Y:S02]  /*51f0*/  IADD3 R16, P1, R16, UR24, RZ ;  /* 0x0000001810107c10 */ /* 0x000fe4000ff3e0ff */
[----:B------:R-:W-:Y:S02]  /*5200*/  SHF.R.U32.HI R7, RZ, 0x1, R5 ;  /* 0x00000001ff077819 */ /* 0x000fe40000011605 */
[----:B------:R-:W-:Y:S02]  /*5210*/  SEL R5, RZ, 0x1, !P0 ;  /* 0x00000001ff057807 */ /* 0x000fe40004000000 */
[----:B------:R-:W-:Y:S01]  /*5220*/  IADD3.X R17, R17, UR14, RZ, P1, !PT ;  /* 0x0000000e11117c10 */ /* 0x000fe20008ffe4ff */
[----:B------:R-:W-:Y:S01]  /*5230*/  IMAD R12, R7, -0x9, R12 ;  /* 0xfffffff7070c7824 */ /* 0x000fe200078e020c */
[----:B------:R-:W-:Y:S02]  /*5240*/  ISETP.GE.U32.AND P0, PT, R16, UR8, PT ;  /* 0x0000000810007c0c */ /* 0x000fe4000bf06070 */
[----:B------:R-:W-:-:S02]  /*5250*/  LOP3.LUT R0, R0, R5, RZ, 0x3c, !PT ;  /* 0x0000000500007212 */ /* 0x000fc400078e3cff */
[----:B------:R-:W-:Y:S02]  /*5260*/  ISETP.GE.U32.AND.EX P0, PT, R17, UR9, PT, P0 ;  /* 0x0000000911007c0c */ /* 0x000fe4000bf06100 */
[----:B------:R-:W-:Y:S02]  /*5270*/  @P2 LOP3.LUT R0, R0, 0x1, R7, 0x78, !PT ;  /* 0x0000000100002812 */ /* 0x000fe400078e7807 */
[----:B------:R-:W-:-:S09]  /*5280*/  PRMT R4, RZ, 0x7610, R4 ;  /* 0x00007610ff047816 */ /* 0x000fd20000000004 */
[----:B0-----:R-:W-:Y:S05]  /*5290*/  @P0 BRA `(.L_x_117) ;  /* 0x00000004004c0947 */ /* 0x001fea0003800000 */
[----:B------:R-:W0:Y:S01]  /*52a0*/  S2R R14, SR_CTAID.X ;  /* 0x00000000000e7919 */ /* 0x000e220000002500 */
[----:B------:R-:W-:Y:S01]  /*52b0*/  ULDC.64 UR8, c[0x0][0x628] ;  /* 0x00018a0000087ab9 */ /* 0x000fe20000000a00 */
[----:B------:R-:W1:Y:S01]  /*52c0*/  LDC R15, c[0x0][0x144] ;  /* 0x00005100ff0f7b82 */ /* 0x000e620000000800 */
[----:B------:R-:W-:Y:S01]  /*52d0*/  ISETP.NE.U32.AND P0, PT, RZ, UR8, PT ;  /* 0x00000008ff007c0c */ /* 0x000fe2000bf05070 */
[----:B------:R-:W2:Y:S01]  /*52e0*/  S2R R11, SR_CTAID.Y ;  /* 0x00000000000b7919 */ /* 0x000ea20000002600 */
[----:B------:R-:W-:Y:S01]  /*52f0*/  ULDC UR10, c[0x0][0x150] ;  /* 0x00005400000a7ab9 */ /* 0x000fe20000000800 */
[----:B------:R-:W-:Y:S01]  /*5300*/  ULDC UR11, c[0x0][0x630] ;  /* 0x00018c00000b7ab9 */ /* 0x000fe20000000800 */
[----:B------:R-:W-:Y:S01]  /*5310*/  ISETP.NE.AND.EX P0, PT, RZ, UR9, PT, P0 ;  /* 0x00000009ff007c0c */ /* 0x000fe2000bf05300 */
[----:B------:R-:W-:Y:S01]  /*5320*/  IMAD.MOV.U32 R4, RZ, RZ, R16 ;  /* 0x000000ffff047224 */ /* 0x000fe200078e0010 */
[----:B0-----:R-:W-:-:S05]  /*5330*/  I2FP.F32.U32 R5, R14 ;  /* 0x0000000e00057245 */ /* 0x001fca0000201000 */
[----:B------:R-:W-:Y:S01]  /*5340*/  FMUL R20, R5, UR10 ;  /* 0x0000000a05147c20 */ /* 0x000fe20008400000 */
[----:B------:R-:W-:-:S05]  /*5350*/  IMAD.MOV.U32 R5, RZ, RZ, R17 ;  /* 0x000000ffff057224 */ /* 0x000fca00078e0011 */
[----:B--2---:R-:W-:Y:S05]  /*5360*/  @!P0 BRA `(.L_x_118) ;  /* 0x0000000000288947 */ /* 0x004fea0003800000 */
[----:B------:R-:W-:Y:S02]  /*5370*/  ULDC UR10, c[0x0][0x634] ;  /* 0x00018d00000a7ab9 */ /* 0x000fe40000000800 */
[----:B------:R-:W-:-:S05]  /*5380*/  IADD3 R5, P0, R16, UR10, RZ ;  /* 0x0000000a10057c10 */ /* 0x000fca000ff1e0ff */
[----:B------:R-:W-:-:S04]  /*5390*/  IMAD.X R13, RZ, RZ, R17, P0 ;  /* 0x000000ffff0d7224 */ /* 0x000fc800000e0611 */
[----:B------:R-:W-:-:S04]  /*53a0*/  IMAD.WIDE.U32 R6, R13, UR8, RZ ;  /* 0x000000080d067c25 */ /* 0x000fc8000f8e00ff */
[----:B------:R-:W-:-:S04]  /*53b0*/  IMAD.WIDE.U32 R6, P0, R5, UR9, R6 ;  /* 0x0000000905067c25 */ /* 0x000fc8000f800006 */
[----:B------:R-:W-:-:S04]  /*53c0*/  IMAD.WIDE.U32 R4, R5, UR8, RZ ;  /* 0x0000000805047c25 */ /* 0x000fc8000f8e00ff */
[----:B------:R-:W-:Y:S01]  /*53d0*/  IMAD.MOV.U32 R4, RZ, RZ, R7 ;  /* 0x000000ffff047224 */ /* 0x000fe200078e0007 */
[----:B------:R-:W-:Y:S01]  /*53e0*/  IADD3 RZ, P1, R5, R6, RZ ;  /* 0x0000000605ff7210 */ /* 0x000fe20007f3e0ff */
[----:B------:R-:W-:-:S04]  /*53f0*/  IMAD.X R5, RZ, RZ, RZ, P0 ;  /* 0x000000ffff057224 */ /* 0x000fc800000e06ff */
[----:B------:R-:W-:-:S08]  /*5400*/  IMAD.WIDE.U32.X R4, R13, UR9, R4, P1 ;  /* 0x000000090d047c25 */ /* 0x000fd000088e0404 */
.L_x_118:
[--C-:B------:R-:W-:Y:S01]  /*5410*/  SHF.R.U64 R13, R4, UR11, R5.reuse ;  /* 0x0000000b040d7c19 */ /* 0x100fe20008001205 */
[----:B------:R-:W0:Y:S01]  /*5420*/  F2I.U32.TRUNC.NTZ R20, R20 ;  /* 0x0000001400147305 */ /* 0x000e22000020f000 */
[----:B------:R-:W-:Y:S01]  /*5430*/  SHF.R.U32.HI R4, RZ, UR11, R5 ;  /* 0x0000000bff047c19 */ /* 0x000fe20008011605 */
[----:B------:R-:W-:Y:S01]  /*5440*/  ULDC.64 UR8, c[0x0][0x620] ;  /* 0x0001880000087ab9 */ /* 0x000fe20000000a00 */
[----:B------:R-:W-:Y:S01]  /*5450*/  IADD3 R7, P0, RZ, -R13, RZ ;  /* 0x8000000dff077210 */ /* 0x000fe20007f1e0ff */
[----:B------:R-:W-:Y:S01]  /*5460*/  ULDC.64 UR10, c[0x0][0x640] ;  /* 0x00019000000a7ab9 */ /* 0x000fe20000000a00 */
[----:B------:R-:W2:Y:S03]  /*5470*/  LDC R22, c[0x0][0x148] ;  /* 0x00005200ff167b82 */ /* 0x000ea60000000800 */
[----:B------:R-:W-:Y:S01]  /*5480*/  IMAD.X R4, RZ, RZ, ~R4, P0 ;  /* 0x000000ffff047224 */ /* 0x000fe200000e0e04 */
[----:B------:R-:W-:-:S03]  /*5490*/  ISETP.NE.U32.AND P0, PT, RZ, UR10, PT ;  /* 0x0000000aff007c0c */ /* 0x000fc6000bf05070 */
[----:B------:R-:W-:Y:S01]  /*54a0*/  IMAD R6, R4, UR8, RZ ;  /* 0x0000000804067c24 */ /* 0x000fe2000f8e02ff */
[----:B------:R-:W-:Y:S01]  /*54b0*/  ISETP.NE.AND.EX P0, PT, RZ, UR11, PT, P0 ;  /* 0x0000000bff007c0c */ /* 0x000fe2000bf05300 */
[----:B------:R-:W-:Y:S01]  /*54c0*/  IMAD.WIDE.U32 R4, R7, UR8, R16 ;  /* 0x0000000807047c25 */ /* 0x000fe2000f8e0010 */
[----:B------:R-:W-:-:S03]  /*54d0*/  ULDC UR8, c[0x0][0x618] ;  /* 0x0001860000087ab9 */ /* 0x000fc60000000800 */
[----:B------:R-:W-:Y:S01]  /*54e0*/  IMAD R7, R7, UR9, R6 ;  /* 0x0000000907077c24 */ /* 0x000fe2000f8e0206 */
[----:B------:R-:W-:Y:S01]  /*54f0*/  ULDC UR9, c[0x0][0x154] ;  /* 0x0000550000097ab9 */ /* 0x000fe20000000800 */
[----:B0-----:R-:W-:Y:S02]  /*5500*/  IMAD.MOV R6, RZ, RZ, -R20 ;  /* 0x000000ffff067224 */ /* 0x001fe400078e0a14 */
[----:B------:R-:W-:Y:S02]  /*5510*/  IMAD.IADD R5, R5, 0x1, R7 ;  /* 0x0000000105057824 */ /* 0x000fe400078e0207 */
[----:B-1----:R-:W-:Y:S01]  /*5520*/  IMAD R14, R15, R6, R14 ;  /* 0x000000060f0e7224 */ /* 0x002fe200078e020e */
[----:B------:R-:W-:Y:S02]  /*5530*/  I2FP.F32.U32 R6, R11 ;  /* 0x0000000b00067245 */ /* 0x000fe40000201000 */
[--C-:B------:R-:W-:Y:S02]  /*5540*/  SHF.R.U64 R15, R4, UR8, R5.reuse ;  /* 0x00000008040f7c19 */ /* 0x100fe40008001205 */
[----:B------:R-:W-:Y:S01]  /*5550*/  SHF.R.U32.HI R4, RZ, UR8, R5 ;  /* 0x00000008ff047c19 */ /* 0x000fe20008011605 */
[----:B------:R-:W-:Y:S01]  /*5560*/  FMUL R6, R6, UR9 ;  /* 0x0000000906067c20 */ /* 0x000fe20008400000 */
[----:B------:R-:W-:-:S02]  /*5570*/  ULDC UR8, c[0x0][0x608] ;  /* 0x0001820000087ab9 */ /* 0x000fc40000000800 */
[--C-:B------:R-:W-:Y:S01]  /*5580*/  SHF.R.U64 R21, R15, UR8, R4.reuse ;  /* 0x000000080f157c19 */ /* 0x100fe20008001204 */
[----:B------:R0:W1:Y:S01]  /*5590*/  F2I.U32.TRUNC.NTZ R24, R6 ;  /* 0x0000000600187305 */ /* 0x000062000020f000 */
[----:B------:R-:W-:Y:S01]  /*55a0*/  SHF.R.U32.HI R4, RZ, UR8, R4 ;  /* 0x00000008ff047c19 */ /* 0x000fe20008011604 */
[----:B------:R-:W-:-:S03]  /*55b0*/  ULDC UR8, c[0x0][0x658] ;  /* 0x0001960000087ab9 */ /* 0x000fc60000000800 */
[--C-:B------:R-:W-:Y:S02]  /*55c0*/  SHF.R.U64 R20, R21, UR8, R4.reuse ;  /* 0x0000000815147c19 */ /* 0x100fe40008001204 */
[----:B------:R-:W-:-:S03]  /*55d0*/  SHF.R.U32.HI R23, RZ, UR8, R4 ;  /* 0x00000008ff177c19 */ /* 0x000fc60008011604 */
[----:B------:R-:W-:Y:S02]  /*55e0*/  IMAD.MOV.U32 R4, RZ, RZ, R20 ;  /* 0x000000ffff047224 */ /* 0x000fe400078e0014 */
[----:B------:R-:W-:Y:S01]  /*55f0*/  IMAD.MOV.U32 R5, RZ, RZ, R23 ;  /* 0x000000ffff057224 */ /* 0x000fe200078e0017 */
[----:B0-----:R-:W-:Y:S06]  /*5600*/  @!P0 BRA `(.L_x_119) ;  /* 0x0000000000288947 */ /* 0x001fec0003800000 */
        /* <DEDUP_REMOVED lines=10> */
.L_x_119:
[----:B------:R-:W-:Y:S01]  /*56b0*/  ISETP.NE.AND P0, PT, R2, 0x1, PT ;  /* 0x000000010200780c */ /* 0x000fe20003f05270 */
[----:B------:R-:W-:Y:S01]  /*56c0*/  ULDC UR8, c[0x0][0x648] ;  /* 0x0001920000087ab9 */ /* 0x000fe20000000800 */
[----:B-1----:R-:W-:Y:S01]  /*56d0*/  IMAD.MOV R24, RZ, RZ, -R24 ;  /* 0x000000ffff187224 */ /* 0x002fe200078e0a18 */
[----:B------:R-:W-:Y:S01]  /*56e0*/  SHF.R.U64 R4, R4, UR8, R5 ;  /* 0x0000000804047c19 */ /* 0x000fe20008001205 */
[----:B------:R-:W-:Y:S01]  /*56f0*/  ULDC UR8, c[0x0][0x638] ;  /* 0x00018e0000087ab9 */ /* 0x000fe20000000800 */
[----:B------:R-:W-:Y:S01]  /*5700*/  LOP3.LUT R21, R21, UR7, RZ, 0xc0, !PT ;  /* 0x0000000715157c12 */ /* 0x000fe2000f8ec0ff */
[----:B------:R-:W-:Y:S02]  /*5710*/  ULDC UR9, c[0x0][0x610] ;  /* 0x0001840000097ab9 */ /* 0x000fe40000000800 */
[----:B------:R-:W-:Y:S02]  /*5720*/  IMAD.MOV R5, RZ, RZ, -R4 ;  /* 0x000000ffff057224 */ /* 0x000fe400078e0a04 */
[----:B------:R-:W-:-:S02]  /*5730*/  IMAD R21, R4, UR5, R21 ;  /* 0x0000000504157c24 */ /* 0x000fc4000f8e0215 */
[----:B------:R-:W-:Y:S01]  /*5740*/  IMAD R20, R5, UR8, R20 ;  /* 0x0000000805147c24 */ /* 0x000fe2000f8e0214 */
[----:B------:R-:W-:Y:S01]  /*5750*/  ULDC UR8, c[0x0][0x600] ;  /* 0x0001800000087ab9 */ /* 0x000fe20000000800 */
[----:B--2---:R-:W-:Y:S01]  /*5760*/  @P0 IMAD R14, R22, R24, R11 ;  /* 0x00000018160e0224 */ /* 0x004fe200078e020b */
[----:B------:R-:W-:Y:S01]  /*5770*/  LOP3.LUT R11, R15, UR4, RZ, 0xc0, !PT ;  /* 0x000000040f0b7c12 */ /* 0x000fe2000f8ec0ff */
[----:B------:R-:W-:Y:S02]  /*5780*/  IMAD.MOV.U32 R4, RZ, RZ, 0x1 ;  /* 0x00000001ff047424 */ /* 0x000fe400078e00ff */
[----:B------:R-:W-:Y:S02]  /*5790*/  IMAD R14, R21, UR9, R14 ;  /* 0x00000009150e7c24 */ /* 0x000fe4000f8e020e */
[----:B------:R-:W-:-:S05]  /*57a0*/  IMAD R11, R20, UR8, R11 ;  /* 0x00000008140b7c24 */ /* 0x000fca000f8e020b */
[----:B------:R-:W-:Y:S02]  /*57b0*/  SEL R20, R11, R14, !P0 ;  /* 0x0000000e0b147207 */ /* 0x000fe40004000000 */
[----:B------:R-:W-:-:S07]  /*57c0*/  SEL R11, R14, R11, !P0 ;  /* 0x0000000b0e0b7207 */ /* 0x000fce0004000000 */
.L_x_117:
[----:B------:R-:W-:Y:S05]  /*57d0*/  BSYNC B1 ;  /* 0x0000000000017941 */ /* 0x000fea0003800000 */
.L_x_116:
[----:B------:R-:W-:-:S13]  /*57e0*/  LOP3.LUT P0, RZ, R4, 0xff, RZ, 0xc0, !PT ;  /* 0x000000ff04ff7812 */ /* 0x000fda000780c0ff */
[----:B------:R-:W-:Y:S05]  /*57f0*/  @P0 BRA `(.L_x_120) ;  /* 0xfffffff400440947 */ /* 0x000fea000383ffff */
[----:B------:R-:W-:Y:S05]  /*5800*/  BSYNC B0 ;  /* 0x0000000000007941 */ /* 0x000fea0003800000 */
.L_x_109:
[----:B------:R-:W-:-:S03]  /*5810*/  UMOV UR8, 0xffffffff ;  /* 0xffffffff00087882 */ /* 0x000fc60000000000 */
[----:B------:R-:W-:Y:S05]  /*5820*/  BRA.DIV UR8, `(.L_x_121) ;  /* 0x0000000608c87947 */ /* 0x000fea000b800000 */
[----:B------:R-:W-:-:S13]  /*5830*/  ELECT P6, URZ, PT ;  /* 0x00000000003f782f */ /* 0x000fda00038c0000 */
.L_x_140:
[----:B------:R-:W-:Y:S04]  /*5840*/  BSSY B0, `(.L_x_122) ;  /* 0x0000058000007945 */ /* 0x000fe80003800000 */
[----:B------:R-:W-:Y:S05]  /*5850*/  @!P6 BRA `(.L_x_123) ;  /* 0x000000040058e947 */ /* 0x000fea0003800000 */
[----:B------:R-:W-:-:S04]  /*5860*/  LOP3.LUT R19, R19, 0x2, RZ, 0xfc, !PT ;  /* 0x0000000213137812 */ /* 0x000fc800078efcff */
[----:B------:R-:W-:-:S13]  /*5870*/  ISETP.NE.AND P0, PT, R19, 0x3, PT ;  /* 0x000000031300780c */ /* 0x000fda0003f05270 */
[----:B------:R-:W-:Y:S05]  /*5880*/  @!P0 BRA `(.L_x_124) ;  /* 0x0000000000048947 */ /* 0x000fea0003800000 */
[----:B------:R-:W-:Y:S01]  /*5890*/  BPT.TRAP 0x1 ;  /* 0x000000040000795c */ /* 0x000fe20000300000 */
.L_x_124:
[----:B------:R-:W0:Y:S01]  /*58a0*/  S2R R3, SR_CgaCtaId ;  /* 0x0000000000037919 */ /* 0x000e220000008800 */
[----:B------:R-:W-:-:S04]  /*58b0*/  MOV R2, 0x400 ;  /* 0x0000040000027802 */ /* 0x000fc80000000f00 */
[----:B0-----:R-:W-:Y:S02]  /*58c0*/  LEA R3, R3, R2, 0x18 ;  /* 0x0000000203037211 */ /* 0x001fe400078ec0ff */
[----:B------:R-:W-:-:S03]  /*58d0*/  SHF.L.U32 R2, R0, 0x1f, RZ ;  /* 0x0000001f00027819 */ /* 0x000fc600000006ff */
[----:B------:R-:W-:-:S04]  /*58e0*/  VIADD R3, R3, 0x48 ;  /* 0x0000004803037836 */ /* 0x000fc80000000000 */
[C---:B------:R-:W-:Y:S02]  /*58f0*/  IMAD R7, R12.reuse, 0x8, R3 ;  /* 0x000000080c077824 */ /* 0x040fe400078e0203 */
[----:B------:R-:W-:Y:S02]  /*5900*/  VIADD R12, R12, 0x1 ;  /* 0x000000010c0c7836 */ /* 0x000fe40000000000 */
[----:B------:R-:W0:Y:S03]  /*5910*/  SYNCS.PHASECHK.TRANS64.TRYWAIT P0, [R7+URZ], R2 ;  /* 0x00000002070075a7 */ /* 0x000e26000800017f */
[----:B------:R-:W-:-:S04]  /*5920*/  ISETP.NE.AND P1, PT, R12, 0x9, PT ;  /* 0x000000090c00780c */ /* 0x000fc80003f25270 */
[----:B------:R-:W-:Y:S02]  /*5930*/  SEL R5, RZ, 0x1, P1 ;  /* 0x00000001ff057807 */ /* 0x000fe40000800000 */
[----:B------:R-:W-:Y:S02]  /*5940*/  SEL R12, R12, RZ, P1 ;  /* 0x000000ff0c0c7207 */ /* 0x000fe40000800000 */
[----:B------:R-:W-:-:S03]  /*5950*/  LOP3.LUT R5, R0, R5, RZ, 0x3c, !PT ;  /* 0x0000000500057212 */ /* 0x000fc600078e3cff */
[----:B------:R-:W-:Y:S01]  /*5960*/  IMAD R9, R12, 0x8, R3 ;  /* 0x000000080c097824 */ /* 0x000fe200078e0203 */
[----:B------:R-:W-:Y:S01]  /*5970*/  SHF.L.U32 R4, R5, 0x1f, RZ ;  /* 0x0000001f05047819 */ /* 0x000fe200000006ff */
[----:B0-----:R-:W-:Y:S06]  /*5980*/  @!P0 BRA `(.L_x_125) ;  /* 0x0000000400908947 */ /* 0x001fec0003800000 */
.L_x_141:
[----:B------:R-:W1:Y:S01]  /*5990*/  SYNCS.PHASECHK.TRANS64.TRYWAIT P0, [R9+URZ], R4 ;  /* 0x00000004090075a7 */ /* 0x000e62000800017f */
[----:B------:R-:W-:-:S05]  /*59a0*/  VIADD R0, R12, 0x1 ;  /* 0x000000010c007836 */ /* 0x000fca0000000000 */
[----:B------:R-:W-:-:S04]  /*59b0*/  ISETP.NE.AND P1, PT, R0, 0x9, PT ;  /* 0x000000090000780c */ /* 0x000fc80003f25270 */
[----:B0-----:R-:W-:Y:S02]  /*59c0*/  SEL R2, RZ, 0x1, P1 ;  /* 0x00000001ff027807 */ /* 0x001fe40000800000 */
[----:B------:R-:W-:Y:S02]  /*59d0*/  SEL R0, R0, RZ, P1 ;  /* 0x000000ff00007207 */ /* 0x000fe40000800000 */
[----:B------:R-:W-:-:S03]  /*59e0*/  LOP3.LUT R7, R5, R2, RZ, 0x3c, !PT ;  /* 0x0000000205077212 */ /* 0x000fc600078e3cff */
[----:B------:R-:W-:Y:S01]  /*59f0*/  IMAD R6, R0, 0x8, R3 ;  /* 0x0000000800067824 */ /* 0x000fe200078e0203 */
[----:B------:R-:W-:Y:S01]  /*5a00*/  SHF.L.U32 R5, R7, 0x1f, RZ ;  /* 0x0000001f07057819 */ /* 0x000fe200000006ff */
[----:B-1----:R-:W-:Y:S06]  /*5a10*/  @!P0 BRA `(.L_x_126) ;  /* 0x0000000400808947 */ /* 0x002fec0003800000 */
.L_x_142:
[----:B------:R-:W1:Y:S01]  /*5a20*/  SYNCS.PHASECHK.TRANS64.TRYWAIT P0, [R6+URZ], R5 ;  /* 0x00000005060075a7 */ /* 0x000e62000800017f */
[----:B------:R-:W-:-:S05]  /*5a30*/  VIADD R0, R0, 0x1 ;  /* 0x0000000100007836 */ /* 0x000fca0000000000 */
[----:B------:R-:W-:-:S04]  /*5a40*/  ISETP.NE.AND P1, PT, R0, 0x9, PT ;  /* 0x000000090000780c */ /* 0x000fc80003f25270 */
[----:B------:R-:W-:Y:S02]  /*5a50*/  SEL R2, RZ, 0x1, P1 ;  /* 0x00000001ff027807 */ /* 0x000fe40000800000 */
[----:B------:R-:W-:Y:S02]  /*5a60*/  SEL R0, R0, RZ, P1 ;  /* 0x000000ff00007207 */ /* 0x000fe40000800000 */
[----:B------:R-:W-:-:S03]  /*5a70*/  LOP3.LUT R7, R7, R2, RZ, 0x3c, !PT ;  /* 0x0000000207077212 */ /* 0x000fc600078e3cff */
[----:B0-----:R-:W-:Y:S01]  /*5a80*/  IMAD R9, R0, 0x8, R3 ;  /* 0x0000000800097824 */ /* 0x001fe200078e0203 */
[----:B------:R-:W-:Y:S01]  /*5a90*/  SHF.L.U32 R4, R7, 0x1f, RZ ;  /* 0x0000001f07047819 */ /* 0x000fe200000006ff */
[----:B-1----:R-:W-:Y:S06]  /*5aa0*/  @!P0 BRA `(.L_x_127) ;  /* 0x0000000400708947 */ /* 0x002fec0003800000 */
.L_x_143:
        /* <DEDUP_REMOVED lines=9> */
.L_x_144:
        /* <DEDUP_REMOVED lines=9> */
.L_x_145:
        /* <DEDUP_REMOVED lines=9> */
.L_x_146:
        /* <DEDUP_REMOVED lines=9> */
.L_x_147:
[----:B------:R-:W1:Y:S01]  /*5cf0*/  SYNCS.PHASECHK.TRANS64.TRYWAIT P0, [R9+URZ], R4 ;  /* 0x00000004090075a7 */ /* 0x000e62000800017f */
[----:B------:R-:W-:-:S05]  /*5d00*/  VIADD R0, R0, 0x1 ;  /* 0x0000000100007836 */ /* 0x000fca0000000000 */
[----:B------:R-:W-:-:S04]  /*5d10*/  ISETP.NE.AND P1, PT, R0, 0x9, PT ;  /* 0x000000090000780c */ /* 0x000fc80003f25270 */
[----:B------:R-:W-:Y:S02]  /*5d20*/  SEL R2, RZ, 0x1, P1 ;  /* 0x00000001ff027807 */ /* 0x000fe40000800000 */
[----:B------:R-:W-:Y:S02]  /*5d30*/  SEL R0, R0, RZ, P1 ;  /* 0x000000ff00007207 */ /* 0x000fe40000800000 */
[----:B------:R-:W-:Y:S01]  /*5d40*/  LOP3.LUT R2, R7, R2, RZ, 0x3c, !PT ;  /* 0x0000000207027212 */ /* 0x000fe200078e3cff */
[----:B-1----:R-:W-:Y:S06]  /*5d50*/  @!P0 BRA `(.L_x_132) ;  /* 0x0000000400288947 */ /* 0x002fec0003800000 */
.L_x_148:
[----:B------:R-:W-:Y:S01]  /*5d60*/  IMAD R3, R0, 0x8, R3 ;  /* 0x0000000800037824 */ /* 0x000fe200078e0203 */
[----:B------:R-:W-:-:S07]  /*5d70*/  SHF.L.U32 R0, R2, 0x1f, RZ ;  /* 0x0000001f02007819 */ /* 0x000fce00000006ff */
.L_x_133:
[----:B--2---:R2:W3:Y:S02]  /*5d80*/  SYNCS.PHASECHK.TRANS64.TRYWAIT P0, [R3+URZ], R0 ;  /* 0x00000000030075a7 */ /* 0x0044e4000800017f */
[----:B---3--:R-:W-:Y:S05]  /*5d90*/  @!P0 NANOSLEEP.SYNCS 0x989680 ;  /* 0x009896800000895d */ /* 0x008fea0003900000 */
[----:B------:R-:W3:Y:S02]  /*5da0*/  @!P0 SYNCS.PHASECHK.TRANS64 P0, [R3+URZ], R0 ;  /* 0x00000000030085a7 */ /* 0x000ee4000800007f */
[----:B---3--:R-:W-:Y:S05]  /*5db0*/  @!P0 BRA `(.L_x_133) ;  /* 0xfffffffc00f08947 */ /* 0x008fea000383ffff */
.L_x_123:
[----:B------:R-:W-:Y:S05]  /*5dc0*/  BSYNC B0 ;  /* 0x0000000000007941 */ /* 0x000fea0003800000 */
.L_x_122:
[----:B------:R-:W-:Y:S05]  /*5dd0*/  EXIT ;  /* 0x000000000000794d */ /* 0x000fea0003800000 */
.L_x_22:
[----:B---3--:R3:W4:Y:S02]  /*5de0*/  SYNCS.PHASECHK.TRANS64.TRYWAIT P1, [R3+URZ], R0 ;  /* 0x00000000030075a7 */ /* 0x008724000802017f */
[----:B----4-:R-:W-:Y:S05]  /*5df0*/  @!P1 NANOSLEEP.SYNCS 0x989680 ;  /* 0x009896800000995d */ /* 0x010fea0003900000 */
[----:B------:R-:W4:Y:S02]  /*5e00*/  @!P1 SYNCS.PHASECHK.TRANS64 P1, [R3+URZ], R0 ;  /* 0x00000000030095a7 */ /* 0x000f24000802007f */
[----:B----4-:R-:W-:Y:S05]  /*5e10*/  @!P1 BRA `(.L_x_22) ;  /* 0xfffffffc00f09947 */ /* 0x010fea000383ffff */
[----:B------:R-:W-:Y:S05]  /*5e20*/  BRA `(.L_x_21) ;  /* 0xffffffb400f47947 */ /* 0x000fea000383ffff */
.L_x_27:
[----:B-1----:R1:W2:Y:S02]  /*5e30*/  SYNCS.PHASECHK.TRANS64.TRYWAIT P1, [R5+URZ], R4 ;  /* 0x00000004050075a7 */ /* 0x0022a4000802017f */
[----:B--2---:R-:W-:Y:S05]  /*5e40*/  @!P1 NANOSLEEP.SYNCS 0x989680 ;  /* 0x009896800000995d */ /* 0x004fea0003900000 */
[----:B------:R-:W2:Y:S02]  /*5e50*/  @!P1 SYNCS.PHASECHK.TRANS64 P1, [R5+URZ], R4 ;  /* 0x00000004050095a7 */ /* 0x000ea4000802007f */
[----:B--2---:R-:W-:Y:S05]  /*5e60*/  @!P1 BRA `(.L_x_27) ;  /* 0xfffffffc00f09947 */ /* 0x004fea000383ffff */
[----:B------:R-:W-:Y:S05]  /*5e70*/  BRA `(.L_x_26) ;  /* 0xffffffb800e47947 */ /* 0x000fea000383ffff */
.L_x_110:
[----:B------:R-:W-:Y:S01]  /*5e80*/  BSSY B1, `(.L_x_134) ;  /* 0x0000006000017945 */ /* 0x000fe20003800000 */
[----:B------:R-:W-:-:S07]  /*5e90*/  IMAD.MOV.U32 R15, RZ, RZ, -0x1 ;  /* 0xffffffffff0f7424 */ /* 0x000fce00078e00ff */
[----:B------:R-:W-:Y:S05]  /*5ea0*/  WARPSYNC.COLLECTIVE R15, `(.L_x_135) ;  /* 0x000000000f0c7348 */ /* 0x000fea0003c00000 */
[----:B------:R-:W-:Y:S02]  /*5eb0*/  ELECT P6, UR62, PT ;  /* 0x00000000003e782f */ /* 0x000fe400038c0000 */
[----:B------:R-:W-:Y:S01]  /*5ec0*/  MOV R14, UR62 ;  /* 0x0000003e000e7c02 */ /* 0x000fe20008000f00 */
[----:B------:R-:W-:Y:S10]  /*5ed0*/  ENDCOLLECTIVE ;  /* 0x000000000000791b */ /* 0x000ff40003800000 */
.L_x_135:
[----:B------:R-:W-:Y:S05]  /*5ee0*/  BSYNC B1 ;  /* 0x0000000000017941 */ /* 0x000fea0003800000 */
.L_x_134:
[----:B------:R-:W-:Y:S05]  /*5ef0*/  BRA `(.L_x_136) ;  /* 0xffffffec00907947 */ /* 0x000fea000383ffff */
.L_x_113:
[----:B0-----:R0:W1:Y:S02]  /*5f00*/  SYNCS.PHASECHK.TRANS64.TRYWAIT P0, [R14+URZ+0x48], R7 ;  /* 0x000048070e0075a7 */ /* 0x001064000800017f */
[----:B-1----:R-:W-:Y:S05]  /*5f10*/  @!P0 NANOSLEEP.SYNCS 0x989680 ;  /* 0x009896800000895d */ /* 0x002fea0003900000 */
[----:B------:R-:W1:Y:S02]  /*5f20*/  @!P0 SYNCS.PHASECHK.TRANS64 P0, [R14+URZ+0x48], R7 ;  /* 0x000048070e0085a7 */ /* 0x000e64000800007f */
[----:B-1----:R-:W-:Y:S05]  /*5f30*/  @!P0 BRA `(.L_x_113) ;  /* 0xfffffffc00f08947 */ /* 0x002fea000383ffff */
[----:B------:R-:W-:Y:S05]  /*5f40*/  BRA `(.L_x_137) ;  /* 0xffffffec00cc7947 */ /* 0x000fea000383ffff */
.L_x_121:
[----:B------:R-:W-:Y:S01]  /*5f50*/  BSSY B0, `(.L_x_138) ;  /* 0x0000006000007945 */ /* 0x000fe20003800000 */
[----:B------:R-:W-:-:S07]  /*5f60*/  IMAD.MOV.U32 R15, RZ, RZ, -0x1 ;  /* 0xffffffffff0f7424 */ /* 0x000fce00078e00ff */
[----:B------:R-:W-:Y:S05]  /*5f70*/  WARPSYNC.COLLECTIVE R15, `(.L_x_139) ;  /* 0x000000000f0c7348 */ /* 0x000fea0003c00000 */
[----:B------:R-:W-:Y:S02]  /*5f80*/  ELECT P6, UR62, PT ;  /* 0x00000000003e782f */ /* 0x000fe400038c0000 */
[----:B------:R-:W-:Y:S01]  /*5f90*/  MOV R14, UR62 ;  /* 0x0000003e000e7c02 */ /* 0x000fe20008000f00 */
[----:B------:R-:W-:Y:S10]  /*5fa0*/  ENDCOLLECTIVE ;  /* 0x000000000000791b */ /* 0x000ff40003800000 */
.L_x_139:
[----:B------:R-:W-:Y:S05]  /*5fb0*/  BSYNC B0 ;  /* 0x0000000000007941 */ /* 0x000fea0003800000 */
.L_x_138:
[----:B------:R-:W-:Y:S05]  /*5fc0*/  BRA `(.L_x_140) ;  /* 0xfffffff8001c7947 */ /* 0x000fea000383ffff */
.L_x_125:
[----:B0-----:R0:W1:Y:S02]  /*5fd0*/  SYNCS.PHASECHK.TRANS64.TRYWAIT P0, [R7+URZ], R2 ;  /* 0x00000002070075a7 */ /* 0x001064000800017f */
[----:B-1----:R-:W-:Y:S05]  /*5fe0*/  @!P0 NANOSLEEP.SYNCS 0x989680 ;  /* 0x009896800000895d */ /* 0x002fea0003900000 */
[----:B------:R-:W1:Y:S02]  /*5ff0*/  @!P0 SYNCS.PHASECHK.TRANS64 P0, [R7+URZ], R2 ;  /* 0x00000002070085a7 */ /* 0x000e64000800007f */
[----:B-1----:R-:W-:Y:S05]  /*6000*/  @!P0 BRA `(.L_x_125) ;  /* 0xfffffffc00f08947 */ /* 0x002fea000383ffff */
[----:B------:R-:W-:Y:S05]  /*6010*/  BRA `(.L_x_141) ;  /* 0xfffffff8005c7947 */ /* 0x000fea000383ffff */
.L_x_126:
[----:B0-----:R0:W1:Y:S02]  /*6020*/  SYNCS.PHASECHK.TRANS64.TRYWAIT P0, [R9+URZ], R4 ;  /* 0x00000004090075a7 */ /* 0x001064000800017f */
[----:B-1----:R-:W-:Y:S05]  /*6030*/  @!P0 NANOSLEEP.SYNCS 0x989680 ;  /* 0x009896800000895d */ /* 0x002fea0003900000 */
[----:B------:R-:W1:Y:S02]  /*6040*/  @!P0 SYNCS.PHASECHK.TRANS64 P0, [R9+URZ], R4 ;  /* 0x00000004090085a7 */ /* 0x000e64000800007f */
[----:B-1----:R-:W-:Y:S05]  /*6050*/  @!P0 BRA `(.L_x_126) ;  /* 0xfffffffc00f08947 */ /* 0x002fea000383ffff */
[----:B------:R-:W-:Y:S05]  /*6060*/  BRA `(.L_x_142) ;  /* 0xfffffff8006c7947 */ /* 0x000fea000383ffff */
.L_x_127:
[----:B0-----:R0:W1:Y:S02]  /*6070*/  SYNCS.PHASECHK.TRANS64.TRYWAIT P0, [R6+URZ], R5 ;  /* 0x00000005060075a7 */ /* 0x001064000800017f */
[----:B-1----:R-:W-:Y:S05]  /*6080*/  @!P0 NANOSLEEP.SYNCS 0x989680 ;  /* 0x009896800000895d */ /* 0x002fea0003900000 */
[----:B------:R-:W1:Y:S02]  /*6090*/  @!P0 SYNCS.PHASECHK.TRANS64 P0, [R6+URZ], R5 ;  /* 0x00000005060085a7 */ /* 0x000e64000800007f */
[----:B-1----:R-:W-:Y:S05]  /*60a0*/  @!P0 BRA `(.L_x_127) ;  /* 0xfffffffc00f08947 */ /* 0x002fea000383ffff */
[----:B------:R-:W-:Y:S05]  /*60b0*/  BRA `(.L_x_143) ;  /* 0xfffffff8007c7947 */ /* 0x000fea000383ffff */
.L_x_128:
[----:B0-----:R0:W1:Y:S02]  /*60c0*/  SYNCS.PHASECHK.TRANS64.TRYWAIT P0, [R9+URZ], R4 ;  /* 0x00000004090075a7 */ /* 0x001064000800017f */
[----:B-1----:R-:W-:Y:S05]  /*60d0*/  @!P0 NANOSLEEP.SYNCS 0x989680 ;  /* 0x009896800000895d */ /* 0x002fea0003900000 */
[----:B------:R-:W1:Y:S02]  /*60e0*/  @!P0 SYNCS.PHASECHK.TRANS64 P0, [R9+URZ], R4 ;  /* 0x00000004090085a7 */ /* 0x000e64000800007f */
[----:B-1----:R-:W-:Y:S05]  /*60f0*/  @!P0 BRA `(.L_x_128) ;  /* 0xfffffffc00f08947 */ /* 0x002fea000383ffff */
[----:B------:R-:W-:Y:S05]  /*6100*/  BRA `(.L_x_144) ;  /* 0xfffffff8008c7947 */ /* 0x000fea000383ffff */
.L_x_129:
[----:B0-----:R0:W1:Y:S02]  /*6110*/  SYNCS.PHASECHK.TRANS64.TRYWAIT P0, [R6+URZ], R5 ;  /* 0x00000005060075a7 */ /* 0x001064000800017f */
[----:B-1----:R-:W-:Y:S05]  /*6120*/  @!P0 NANOSLEEP.SYNCS 0x989680 ;  /* 0x009896800000895d */ /* 0x002fea0003900000 */
[----:B------:R-:W1:Y:S02]  /*6130*/  @!P0 SYNCS.PHASECHK.TRANS64 P0, [R6+URZ], R5 ;  /* 0x00000005060085a7 */ /* 0x000e64000800007f */
[----:B-1----:R-:W-:Y:S05]  /*6140*/  @!P0 BRA `(.L_x_129) ;  /* 0xfffffffc00f08947 */ /* 0x002fea000383ffff */
[----:B------:R-:W-:Y:S05]  /*6150*/  BRA `(.L_x_145) ;  /* 0xfffffff8009c7947 */ /* 0x000fea000383ffff */
.L_x_130:
[----:B0-----:R0:W1:Y:S02]  /*6160*/  SYNCS.PHASECHK.TRANS64.TRYWAIT P0, [R9+URZ], R4 ;  /* 0x00000004090075a7 */ /* 0x001064000800017f */
[----:B-1----:R-:W-:Y:S05]  /*6170*/  @!P0 NANOSLEEP.SYNCS 0x989680 ;  /* 0x009896800000895d */ /* 0x002fea0003900000 */
[----:B------:R-:W1:Y:S02]  /*6180*/  @!P0 SYNCS.PHASECHK.TRANS64 P0, [R9+URZ], R4 ;  /* 0x00000004090085a7 */ /* 0x000e64000800007f */
[----:B-1----:R-:W-:Y:S05]  /*6190*/  @!P0 BRA `(.L_x_130) ;  /* 0xfffffffc00f08947 */ /* 0x002fea000383ffff */
[----:B------:R-:W-:Y:S05]  /*61a0*/  BRA `(.L_x_146) ;  /* 0xfffffff800ac7947 */ /* 0x000fea000383ffff */
.L_x_131:
[----:B0-----:R0:W1:Y:S02]  /*61b0*/  SYNCS.PHASECHK.TRANS64.TRYWAIT P0, [R6+URZ], R5 ;  /* 0x00000005060075a7 */ /* 0x001064000800017f */
[----:B-1----:R-:W-:Y:S05]  /*61c0*/  @!P0 NANOSLEEP.SYNCS 0x989680 ;  /* 0x009896800000895d */ /* 0x002fea0003900000 */
[----:B------:R-:W1:Y:S02]  /*61d0*/  @!P0 SYNCS.PHASECHK.TRANS64 P0, [R6+URZ], R5 ;  /* 0x00000005060085a7 */ /* 0x000e64000800007f */
[----:B-1----:R-:W-:Y:S05]  /*61e0*/  @!P0 BRA `(.L_x_131) ;  /* 0xfffffffc00f08947 */ /* 0x002fea000383ffff */
[----:B------:R-:W-:Y:S05]  /*61f0*/  BRA `(.L_x_147) ;  /* 0xfffffff800bc7947 */ /* 0x000fea000383ffff */
.L_x_132:
[----:B-1----:R1:W2:Y:S02]  /*6200*/  SYNCS.PHASECHK.TRANS64.TRYWAIT P0, [R9+URZ], R4 ;  /* 0x00000004090075a7 */ /* 0x0022a4000800017f */
[----:B--2---:R-:W-:Y:S05]  /*6210*/  @!P0 NANOSLEEP.SYNCS 0x989680 ;  /* 0x009896800000895d */ /* 0x004fea0003900000 */
[----:B------:R-:W2:Y:S02]  /*6220*/  @!P0 SYNCS.PHASECHK.TRANS64 P0, [R9+URZ], R4 ;  /* 0x00000004090085a7 */ /* 0x000ea4000800007f */
[----:B--2---:R-:W-:Y:S05]  /*6230*/  @!P0 BRA `(.L_x_132) ;  /* 0xfffffffc00f08947 */ /* 0x004fea000383ffff */
[----:B------:R-:W-:Y:S05]  /*6240*/  BRA `(.L_x_148) ;  /* 0xfffffff800c47947 */ /* 0x000fea000383ffff */
.L_x_149:
[----:B------:R-:W-:-:S00]  /*6250*/  BRA `(.L_x_149) ;  /* 0xfffffffc00fc7947 */ /* 0x000fc0000383ffff */
[----:B------:R-:W-:-:S00]  /*6260*/  NOP ;  /* 0x0000000000007918 */ /* 0x000fc00000000000 */
        /* <DEDUP_REMOVED lines=9> */
.L_x_150:


//--------------------- .nv.global.init           --------------------------
	.section	.nv.global.init,"aw",@progbits
.nv.global.init:
	.type		$str$22,@object
	.size		$str$22,($str$23 - $str$22)
$str$22:
        /*0000*/ 	.byte	0x6b, 0x5f, 0x74, 0x69, 0x6c, 0x65, 0x5f, 0x63, 0x6f, 0x75, 0x6e, 0x74, 0x20, 0x3e, 0x3d, 0x20
        /*0010*/ 	.byte	0x31, 0x00
	.type		$str$23,@object
	.size		$str$23,(__unnamed_1 - $str$23)
$str$23:
        /*0012*/ 	.byte	0x2f, 0x74, 0x6d, 0x70, 0x2f, 0x63, 0x75, 0x74, 0x6c, 0x61, 0x73, 0x73, 0x5f, 0x73, 0x77, 0x65
        /*0022*/ 	.byte	0x65, 0x70, 0x5f, 0x73, 0x72, 0x63, 0x2f, 0x69, 0x6e, 0x63, 0x6c, 0x75, 0x64, 0x65, 0x2f, 0x63
        /*0032*/ 	.byte	0x75, 0x74, 0x6c, 0x61, 0x73, 0x73, 0x2f, 0x67, 0x65, 0x6d, 0x6d, 0x2f, 0x63, 0x6f, 0x6c, 0x6c
        /*0042*/ 	.byte	0x65, 0x63, 0x74, 0x69, 0x76, 0x65, 0x2f, 0x73, 0x6d, 0x39, 0x30, 0x5f, 0x6d, 0x6d, 0x61, 0x5f
        /*0052*/ 	.byte	0x74, 0x6d, 0x61, 0x5f, 0x67, 0x6d, 0x6d, 0x61, 0x5f, 0x73, 0x73, 0x5f, 0x77, 0x61, 0x72, 0x70
        /*0062*/ 	.byte	0x73, 0x70, 0x65, 0x63, 0x69, 0x61, 0x6c, 0x69, 0x7a, 0x65, 0x64, 0x2e, 0x68, 0x70, 0x70, 0x00
	.type		__unnamed_1,@object
	.size		__unnamed_1,(.L_0 - __unnamed_1)
__unnamed_1:
        /*0072*/ 	.byte	0x76, 0x6f, 0x69, 0x64, 0x20, 0x63, 0x75, 0x74, 0x6c, 0x61, 0x73, 0x73, 0x3a, 0x3a, 0x67, 0x65
        /* <DEDUP_REMOVED lines=173> */
        /*0b52*/ 	.byte	0x69, 0x74, 0x79, 0x5d, 0x00
.L_0:


//--------------------- .nv.shared._ZN7cutlass13device_kernelINS_4gemm6kernel13GemmUniversalIN4cute5tupleIJiiiiEEENS1_10collective13CollectiveMmaINS1_34MainloopSm90TmaGmmaWarpSpecializedILi9ENS5_IJNS4_1CILi4EEENSA_ILi2EEENSA_ILi1EEEEEENS1_35KernelTmaWarpSpecializedCooperativeEEENS5_IJNSA_ILi128EEENSA_ILi64EEESH_EEEaNS5_IJlSD_lEEEaSK_NS4_8TiledMMAINS4_8MMA_AtomIJNS4_4SM904GMMA26MMA_64x64x32_S32S8S8_SS_TNEEEENS4_6LayoutINS5_IJSC_SD_SD_EEENS5_IJSD_NSA_ILi0EEEST_EEEEENS5_IJNS4_10UnderscoreESW_SW_EEEEENS4_23SM90_TMA_LOAD_MULTICASTENS4_14ComposedLayoutINS4_7SwizzleILi3ELi4ELi3EEENS4_18smem_ptr_flag_bitsILi8EEENSR_INS5_IJNSA_ILi8EEESH_EEENS5_IJSH_SD_EEEEEEEvNS4_8identityESZ_S19_vS1A_EENS_8epilogue10collective6detail29Sm90TmaWarpSpecializedAdapterINS1D_15DefaultEpilogueIaSK_SK_NS1C_6thread17LinearCombinationIaLi1EiiLNS1H_9ScaleType4KindE0ELNS_15FloatRoundStyleE2EaEENS1_15EpilogueDefaultEEEEEvvEEEEvNT_6ParamsE --------------------------
	.section	.nv.shared._ZN7cutlass13device_kernelINS_4gemm6kernel13GemmUniversalIN4cute5tupleIJiiiiEEENS1_10collective13CollectiveMmaINS1_34MainloopSm90TmaGmmaWarpSpecializedILi9ENS5_IJNS4_1CILi4EEENSA_ILi2EEENSA_ILi1EEEEEENS1_35KernelTmaWarpSpecializedCooperativeEEENS5_IJNSA_ILi128EEENSA_ILi64EEESH_EEEaNS5_IJlSD_lEEEaSK_NS4_8TiledMMAINS4_8MMA_AtomIJNS4_4SM904GMMA26MMA_64x64x32_S32S8S8_SS_TNEEEENS4_6LayoutINS5_IJSC_SD_SD_EEENS5_IJSD_NSA_ILi0EEEST_EEEEENS5_IJNS4_10UnderscoreESW_SW_EEEEENS4_23SM90_TMA_LOAD_MULTICASTENS4_14ComposedLayoutINS4_7SwizzleILi3ELi4ELi3EEENS4_18smem_ptr_flag_bitsILi8EEENSR_INS5_IJNSA_ILi8EEESH_EEENS5_IJSH_SD_EEEEEEEvNS4_8identityESZ_S19_vS1A_EENS_8epilogue10collective6detail29Sm90TmaWarpSpecializedAdapterINS1D_15DefaultEpilogueIaSK_SK_NS1C_6thread17LinearCombinationIaLi1EiiLNS1H_9ScaleType4KindE0ELNS_15FloatRoundStyleE2EaEENS1_15EpilogueDefaultEEEEEvvEEEEvNT_6ParamsE,"aw",@nobits
	.sectionflags	@""
	.align	16
	.zero		1024


//--------------------- .nv.shared.reserved.0     --------------------------
	.section	.nv.shared.reserved.0,"aw",@nobits
	.weak		__nv_reservedSMEM_offset_0_alias
	.size		__nv_reservedSMEM_offset_0_alias, 0, 0
	.other		__nv_reservedSMEM_offset_0_alias,@"STO_CUDA_RESERVED_SHARED STV_DEFAULT"
__nv_reservedSMEM_offset_0_alias:
	.zero		0


//--------------------- .nv.global                --------------------------
	.section	.nv.global,"aw",@nobits
.nv.global:
	.type		_ZN40_INTERNAL_fddf7e12_4_k_cu_809f6170_219104cute1_E,@object
	.size		_ZN40_INTERNAL_fddf7e12_4_k_cu_809f6170_219104cute1_E,(_ZN40_INTERNAL_fddf7e12_4_k_cu_809f6170_219104cuda3std3__45__cpo6cbeginE - _ZN40_INTERNAL_fddf7e12_4_k_cu_809f6170_219104cute1_E)
_ZN40_INTERNAL_fddf7e12_4_k_cu_809f6170_219104cute1_E:
	.zero		1
	.type		_ZN40_INTERNAL_fddf7e12_4_k_cu_809f6170_219104cuda3std3__45__cpo6cbeginE,@object
	.size		_ZN40_INTERNAL_fddf7e12_4_k_cu_809f6170_219104cuda3std3__45__cpo6cbeginE,(_ZN40_INTERNAL_fddf7e12_4_k_cu_809f6170_219104cuda3std3__48in_placeE - _ZN40_INTERNAL_fddf7e12_4_k_cu_809f6170_219104cuda3std3__45__cpo6cbeginE)
_ZN40_INTERNAL_fddf7e12_4_k_cu_809f6170_219104cuda3std3__45__cpo6cbeginE:
	.zero		1
	.type		_ZN40_INTERNAL_fddf7e12_4_k_cu_809f6170_219104cuda3std3__48in_placeE,@object
	.size		_ZN40_INTERNAL_fddf7e12_4_k_cu_809f6170_219104cuda3std3__48in_placeE,(_ZN40_INTERNAL_fddf7e12_4_k_cu_809f6170_219104cuda3std6ranges3__45__cpo9iter_moveE - _ZN40_INTERNAL_fddf7e12_4_k_cu_809f6170_219104cuda3std3__48in_placeE)
_ZN40_INTERNAL_fddf7e12_4_k_cu_809f6170_219104cuda3std3__48in_placeE:
	.zero		1
	.type		_ZN40_INTERNAL_fddf7e12_4_k_cu_809f6170_219104cuda3std6ranges3__45__cpo9iter_moveE,@object
	.size		_ZN40_INTERNAL_fddf7e12_4_k_cu_809f6170_219104cuda3std6ranges3__45__cpo9iter_moveE,(_ZN40_INTERNAL_fddf7e12_4_k_cu_809f6170_219104cuda3std3__45__cpo5beginE - _ZN40_INTERNAL_fddf7e12_4_k_cu_809f6170_219104cuda3std6ranges3__45__cpo9iter_moveE)
_ZN40_INTERNAL_fddf7e12_4_k_cu_809f6170_219104cuda3std6ranges3__45__cpo9iter_moveE:
	.zero		1
	.type		_ZN40_INTERNAL_fddf7e12_4_k_cu_809f6170_219104cuda3std3__45__cpo5beginE,@object
	.size		_ZN40_INTERNAL_fddf7e12_4_k_cu_809f6170_219104cuda3std3__45__cpo5beginE,(_ZN40_INTERNAL_fddf7e12_4_k_cu_809f6170_219104cuda3std3__442_GLOBAL__N__fddf7e12_4_k_cu_809f6170_219106ignoreE - _ZN40_INTERNAL_fddf7e12_4_k_cu_809f6170_219104cuda3std3__45__cpo5beginE)
_ZN40_INTERNAL_fddf7e12_4_k_cu_809f6170_219104cuda3std3__45__cpo5beginE:
	.zero		1
	.type		_ZN40_INTERNAL_fddf7e12_4_k_cu_809f6170_219104cuda3std3__442_GLOBAL__N__fddf7e12_4_k_cu_809f6170_219106ignoreE,@object
	.size		_ZN40_INTERNAL_fddf7e12_4_k_cu_809f6170_219104cuda3std3__442_GLOBAL__N__fddf7e12_4_k_cu_809f6170_219106ignoreE,(_ZN40_INTERNAL_fddf7e12_4_k_cu_809f6170_219104cute7productE - _ZN40_INTERNAL_fddf7e12_4_k_cu_809f6170_219104cuda3std3__442_GLOBAL__N__fddf7e12_4_k_cu_809f6170_219106ignoreE)
_ZN40_INTERNAL_fddf7e12_4_k_cu_809f6170_219104cuda3std3__442_GLOBAL__N__fddf7e12_4_k_cu_809f6170_219106ignoreE:
	.zero		1
	.type		_ZN40_INTERNAL_fddf7e12_4_k_cu_809f6170_219104cute7productE,@object
	.size		_ZN40_INTERNAL_fddf7e12_4_k_cu_809f6170_219104cute7productE,(_ZN40_INTERNAL_fddf7e12_4_k_cu_809f6170_219104cuda3std3__45__cpo3endE - _ZN40_INTERNAL_fddf7e12_4_k_cu_809f6170_219104cute7productE)
_ZN40_INTERNAL_fddf7e12_4_k_cu_809f6170_219104cute7productE:
	.zero		1
	.type		_ZN40_INTERNAL_fddf7e12_4_k_cu_809f6170_219104cuda3std3__45__cpo3endE,@object
	.size		_ZN40_INTERNAL_fddf7e12_4_k_cu_809f6170_219104cuda3std3__45__cpo3endE,(_ZN40_INTERNAL_fddf7e12_4_k_cu_809f6170_219104cuda3std3__419piecewise_constructE - _ZN40_INTERNAL_fddf7e12_4_k_cu_809f6170_219104cuda3std3__45__cpo3endE)
_ZN40_INTERNAL_fddf7e12_4_k_cu_809f6170_219104cuda3std3__45__cpo3endE:
	.zero		1
	.type		_ZN40_INTERNAL_fddf7e12_4_k_cu_809f6170_219104cuda3std3__419piecewise_constructE,@object
	.size		_ZN40_INTERNAL_fddf7e12_4_k_cu_809f6170_219104cuda3std3__419piecewise_constructE,(_ZN40_INTERNAL_fddf7e12_4_k_cu_809f6170_219104cuda3std3__45__cpo4cendE - _ZN40_INTERNAL_fddf7e12_4_k_cu_809f6170_219104cuda3std3__419piecewise_constructE)
_ZN40_INTERNAL_fddf7e12_4_k_cu_809f6170_219104cuda3std3__419piecewise_constructE:
	.zero		1
	.type		_ZN40_INTERNAL_fddf7e12_4_k_cu_809f6170_219104cuda3std3__45__cpo4cendE,@object
	.size		_ZN40_INTERNAL_fddf7e12_4_k_cu_809f6170_219104cuda3std3__45__cpo4cendE,(_ZN40_INTERNAL_fddf7e12_4_k_cu_809f6170_219104cuda3std6ranges3__45__cpo4swapE - _ZN40_INTERNAL_fddf7e12_4_k_cu_809f6170_219104cuda3std3__45__cpo4cendE)
_ZN40_INTERNAL_fddf7e12_4_k_cu_809f6170_219104cuda3std3__45__cpo4cendE:
	.zero		1
	.type		_ZN40_INTERNAL_fddf7e12_4_k_cu_809f6170_219104cuda3std6ranges3__45__cpo4swapE,@object
	.size		_ZN40_INTERNAL_fddf7e12_4_k_cu_809f6170_219104cuda3std6ranges3__45__cpo4swapE,(.L_8 - _ZN40_INTERNAL_fddf7e12_4_k_cu_809f6170_219104cuda3std6ranges3__45__cpo4swapE)
_ZN40_INTERNAL_fddf7e12_4_k_cu_809f6170_219104cuda3std6ranges3__45__cpo4swapE:
	.zero		1
.L_8:


//--------------------- .nv.constant0._ZN7cutlass13device_kernelINS_4gemm6kernel13GemmUniversalIN4cute5tupleIJiiiiEEENS1_10collective13CollectiveMmaINS1_34MainloopSm90TmaGmmaWarpSpecializedILi9ENS5_IJNS4_1CILi4EEENSA_ILi2EEENSA_ILi1EEEEEENS1_35KernelTmaWarpSpecializedCooperativeEEENS5_IJNSA_ILi128EEENSA_ILi64EEESH_EEEaNS5_IJlSD_lEEEaSK_NS4_8TiledMMAINS4_8MMA_AtomIJNS4_4SM904GMMA26MMA_64x64x32_S32S8S8_SS_TNEEEENS4_6LayoutINS5_IJSC_SD_SD_EEENS5_IJSD_NSA_ILi0EEEST_EEEEENS5_IJNS4_10UnderscoreESW_SW_EEEEENS4_23SM90_TMA_LOAD_MULTICASTENS4_14ComposedLayoutINS4_7SwizzleILi3ELi4ELi3EEENS4_18smem_ptr_flag_bitsILi8EEENSR_INS5_IJNSA_ILi8EEESH_EEENS5_IJSH_SD_EEEEEEEvNS4_8identityESZ_S19_vS1A_EENS_8epilogue10collective6detail29Sm90TmaWarpSpecializedAdapterINS1D_15DefaultEpilogueIaSK_SK_NS1C_6thread17LinearCombinationIaLi1EiiLNS1H_9ScaleType4KindE0ELNS_15FloatRoundStyleE2EaEENS1_15EpilogueDefaultEEEEEvvEEEEvNT_6ParamsE --------------------------
	.section	.nv.constant0._ZN7cutlass13device_kernelINS_4gemm6kernel13GemmUniversalIN4cute5tupleIJiiiiEEENS1_10collective13CollectiveMmaINS1_34MainloopSm90TmaGmmaWarpSpecializedILi9ENS5_IJNS4_1CILi4EEENSA_ILi2EEENSA_ILi1EEEEEENS1_35KernelTmaWarpSpecializedCooperativeEEENS5_IJNSA_ILi128EEENSA_ILi64EEESH_EEEaNS5_IJlSD_lEEEaSK_NS4_8TiledMMAINS4_8MMA_AtomIJNS4_4SM904GMMA26MMA_64x64x32_S32S8S8_SS_TNEEEENS4_6LayoutINS5_IJSC_SD_SD_EEENS5_IJSD_NSA_ILi0EEEST_EEEEENS5_IJNS4_10UnderscoreESW_SW_EEEEENS4_23SM90_TMA_LOAD_MULTICASTENS4_14ComposedLayoutINS4_7SwizzleILi3ELi4ELi3EEENS4_18smem_ptr_flag_bitsILi8EEENSR_INS5_IJNSA_ILi8EEESH_EEENS5_IJSH_SD_EEEEEEEvNS4_8identityESZ_S19_vS1A_EENS_8epilogue10collective6detail29Sm90TmaWarpSpecializedAdapterINS1D_15DefaultEpilogueIaSK_SK_NS1C_6thread17LinearCombinationIaLi1EiiLNS1H_9ScaleType4KindE0ELNS_15FloatRoundStyleE2EaEENS1_15EpilogueDefaultEEEEEvvEEEEvNT_6ParamsE,"a",@progbits
	.sectionflags	@""
	.align	4
.nv.constant0._ZN7cutlass13device_kernelINS_4gemm6kernel13GemmUniversalIN4cute5tupleIJiiiiEEENS1_10collective13CollectiveMmaINS1_34MainloopSm90TmaGmmaWarpSpecializedILi9ENS5_IJNS4_1CILi4EEENSA_ILi2EEENSA_ILi1EEEEEENS1_35KernelTmaWarpSpecializedCooperativeEEENS5_IJNSA_ILi128EEENSA_ILi64EEESH_EEEaNS5_IJlSD_lEEEaSK_NS4_8TiledMMAINS4_8MMA_AtomIJNS4_4SM904GMMA26MMA_64x64x32_S32S8S8_SS_TNEEEENS4_6LayoutINS5_IJSC_SD_SD_EEENS5_IJSD_NSA_ILi0EEEST_EEEEENS5_IJNS4_10UnderscoreESW_SW_EEEEENS4_23SM90_TMA_LOAD_MULTICASTENS4_14ComposedLayoutINS4_7SwizzleILi3ELi4ELi3EEENS4_18smem_ptr_flag_bitsILi8EEENSR_INS5_IJNSA_ILi8EEESH_EEENS5_IJSH_SD_EEEEEEEvNS4_8identityESZ_S19_vS1A_EENS_8epilogue10collective6detail29Sm90TmaWarpSpecializedAdapterINS1D_15DefaultEpilogueIaSK_SK_NS1C_6thread17LinearCombinationIaLi1EiiLNS1H_9ScaleType4KindE0ELNS_15FloatRoundStyleE2EaEENS1_15EpilogueDefaultEEEEEvvEEEEvNT_6ParamsE:
	.zero		1664


//--------------------- SYMBOLS --------------------------

	.type		.nv.reservedSmem.offset0,@object
	.size		.nv.reservedSmem.offset0,0x4
	.type		__assertfail,@function
